







.version 7.6
.target sm_75
.address_size 64



.visible .entry _Z11mean_kernelPfS_(
.param .u64 _Z11mean_kernelPfS__param_0,
.param .u64 _Z11mean_kernelPfS__param_1
)
{
.reg .pred %p<3>;
.reg .f32 %f<37>;
.reg .b32 %r<10>;
.reg .b64 %rd<12>;


ld.param.u64 %rd5, [_Z11mean_kernelPfS__param_0];
ld.param.u64 %rd6, [_Z11mean_kernelPfS__param_1];
mov.u32 %r4, %ntid.x;
mov.u32 %r5, %ctaid.x;
mov.u32 %r6, %tid.x;
mad.lo.s32 %r1, %r5, %r4, %r6;
setp.gt.u32 %p1, %r1, 4095;
@%p1 bra $L__BB0_4;

cvta.to.global.u64 %rd7, %rd6;
cvta.to.global.u64 %rd8, %rd5;
mul.wide.s32 %rd9, %r1, 4;
add.s64 %rd1, %rd8, %rd9;
mov.f32 %f36, 0f00000000;
mov.u32 %r9, 0;
st.global.u32 [%rd1+4], %r9;
add.s32 %r8, %r1, 32777;
mul.wide.s32 %rd10, %r8, 4;
add.s64 %rd11, %rd7, %rd10;

$L__BB0_2:
ld.global.f32 %f4, [%rd11+-114716];
add.f32 %f5, %f4, %f36;
st.global.f32 [%rd1+4], %f5;
ld.global.f32 %f6, [%rd11+-98328];
add.f32 %f7, %f6, %f5;
st.global.f32 [%rd1+4], %f7;
ld.global.f32 %f8, [%rd11+-81940];
add.f32 %f9, %f8, %f7;
st.global.f32 [%rd1+4], %f9;
ld.global.f32 %f10, [%rd11+-65552];
add.f32 %f11, %f10, %f9;
st.global.f32 [%rd1+4], %f11;
ld.global.f32 %f12, [%rd11+-49164];
add.f32 %f13, %f12, %f11;
st.global.f32 [%rd1+4], %f13;
ld.global.f32 %f14, [%rd11+-32776];
add.f32 %f15, %f14, %f13;
st.global.f32 [%rd1+4], %f15;
ld.global.f32 %f16, [%rd11+-16388];
add.f32 %f17, %f16, %f15;
st.global.f32 [%rd1+4], %f17;
ld.global.f32 %f18, [%rd11];
add.f32 %f19, %f18, %f17;
st.global.f32 [%rd1+4], %f19;
ld.global.f32 %f20, [%rd11+16388];
add.f32 %f21, %f20, %f19;
st.global.f32 [%rd1+4], %f21;
ld.global.f32 %f22, [%rd11+32776];
add.f32 %f23, %f22, %f21;
st.global.f32 [%rd1+4], %f23;
ld.global.f32 %f24, [%rd11+49164];
add.f32 %f25, %f24, %f23;
st.global.f32 [%rd1+4], %f25;
ld.global.f32 %f26, [%rd11+65552];
add.f32 %f27, %f26, %f25;
st.global.f32 [%rd1+4], %f27;
ld.global.f32 %f28, [%rd11+81940];
add.f32 %f29, %f28, %f27;
st.global.f32 [%rd1+4], %f29;
ld.global.f32 %f30, [%rd11+98328];
add.f32 %f31, %f30, %f29;
st.global.f32 [%rd1+4], %f31;
ld.global.f32 %f32, [%rd11+114716];
add.f32 %f33, %f32, %f31;
st.global.f32 [%rd1+4], %f33;
ld.global.f32 %f34, [%rd11+131104];
add.f32 %f36, %f34, %f33;
st.global.f32 [%rd1+4], %f36;
add.s64 %rd11, %rd11, 262208;
add.s32 %r9, %r9, 16;
setp.ne.s32 %p2, %r9, 4096;
@%p2 bra $L__BB0_2;

div.rn.f32 %f35, %f36, 0f4A442E10;
st.global.f32 [%rd1+4], %f35;

$L__BB0_4:
ret;

}

.visible .entry _Z10std_kernelPfS_S_(
.param .u64 _Z10std_kernelPfS_S__param_0,
.param .u64 _Z10std_kernelPfS_S__param_1,
.param .u64 _Z10std_kernelPfS_S__param_2
)
{
.reg .pred %p<4>;
.reg .f32 %f<38>;
.reg .b32 %r<11>;
.reg .b64 %rd<15>;


ld.param.u64 %rd6, [_Z10std_kernelPfS_S__param_0];
ld.param.u64 %rd7, [_Z10std_kernelPfS_S__param_1];
ld.param.u64 %rd8, [_Z10std_kernelPfS_S__param_2];
mov.u32 %r4, %ntid.x;
mov.u32 %r5, %ctaid.x;
mov.u32 %r6, %tid.x;
mad.lo.s32 %r1, %r5, %r4, %r6;
setp.gt.u32 %p1, %r1, 4095;
@%p1 bra $L__BB1_5;

cvta.to.global.u64 %rd9, %rd8;
cvta.to.global.u64 %rd10, %rd6;
cvta.to.global.u64 %rd11, %rd7;
mul.wide.s32 %rd12, %r1, 4;
add.s64 %rd1, %rd11, %rd12;
mov.f32 %f37, 0f00000000;
mov.u32 %r10, 0;
st.global.u32 [%rd1+4], %r10;
add.s64 %rd2, %rd10, %rd12;
add.s32 %r8, %r1, 16389;
mul.wide.s32 %rd13, %r8, 4;
add.s64 %rd14, %rd9, %rd13;

$L__BB1_2:
ld.global.f32 %f4, [%rd2+4];
ld.global.f32 %f5, [%rd14+-49164];
sub.f32 %f6, %f5, %f4;
fma.rn.f32 %f7, %f6, %f6, %f37;
st.global.f32 [%rd1+4], %f7;
ld.global.f32 %f8, [%rd2+4];
ld.global.f32 %f9, [%rd14+-32776];
sub.f32 %f10, %f9, %f8;
fma.rn.f32 %f11, %f10, %f10, %f7;
st.global.f32 [%rd1+4], %f11;
ld.global.f32 %f12, [%rd2+4];
ld.global.f32 %f13, [%rd14+-16388];
sub.f32 %f14, %f13, %f12;
fma.rn.f32 %f15, %f14, %f14, %f11;
st.global.f32 [%rd1+4], %f15;
ld.global.f32 %f16, [%rd2+4];
ld.global.f32 %f17, [%rd14];
sub.f32 %f18, %f17, %f16;
fma.rn.f32 %f19, %f18, %f18, %f15;
st.global.f32 [%rd1+4], %f19;
ld.global.f32 %f20, [%rd2+4];
ld.global.f32 %f21, [%rd14+16388];
sub.f32 %f22, %f21, %f20;
fma.rn.f32 %f23, %f22, %f22, %f19;
st.global.f32 [%rd1+4], %f23;
ld.global.f32 %f24, [%rd2+4];
ld.global.f32 %f25, [%rd14+32776];
sub.f32 %f26, %f25, %f24;
fma.rn.f32 %f27, %f26, %f26, %f23;
st.global.f32 [%rd1+4], %f27;
ld.global.f32 %f28, [%rd2+4];
ld.global.f32 %f29, [%rd14+49164];
sub.f32 %f30, %f29, %f28;
fma.rn.f32 %f31, %f30, %f30, %f27;
st.global.f32 [%rd1+4], %f31;
ld.global.f32 %f32, [%rd2+4];
ld.global.f32 %f33, [%rd14+65552];
sub.f32 %f34, %f33, %f32;
fma.rn.f32 %f37, %f34, %f34, %f31;
st.global.f32 [%rd1+4], %f37;
add.s64 %rd14, %rd14, 131104;
add.s32 %r10, %r10, 8;
setp.ne.s32 %p2, %r10, 4096;
@%p2 bra $L__BB1_2;

div.rn.f32 %f35, %f37, 0f4A442E10;
sqrt.rn.f32 %f36, %f35;
st.global.f32 [%rd1+4], %f36;
setp.gtu.f32 %p3, %f36, 0f3BA3D70A;
@%p3 bra $L__BB1_5;

mov.u32 %r9, 1065353216;
st.global.u32 [%rd1+4], %r9;

$L__BB1_5:
ret;

}

.visible .entry _Z13reduce_kernelPfS_S_(
.param .u64 _Z13reduce_kernelPfS_S__param_0,
.param .u64 _Z13reduce_kernelPfS_S__param_1,
.param .u64 _Z13reduce_kernelPfS_S__param_2
)
{
.reg .pred %p<2>;
.reg .f32 %f<7>;
.reg .b32 %r<12>;
.reg .b64 %rd<12>;


ld.param.u64 %rd1, [_Z13reduce_kernelPfS_S__param_0];
ld.param.u64 %rd2, [_Z13reduce_kernelPfS_S__param_1];
ld.param.u64 %rd3, [_Z13reduce_kernelPfS_S__param_2];
mov.u32 %r3, %ctaid.x;
mov.u32 %r4, %ntid.x;
mov.u32 %r5, %tid.x;
mad.lo.s32 %r1, %r3, %r4, %r5;
mov.u32 %r6, %ntid.y;
mov.u32 %r7, %ctaid.y;
mov.u32 %r8, %tid.y;
mad.lo.s32 %r2, %r7, %r6, %r8;
or.b32 %r9, %r1, %r2;
setp.gt.u32 %p1, %r9, 4095;
@%p1 bra $L__BB2_2;

add.s32 %r10, %r1, 1;
cvta.to.global.u64 %rd4, %rd3;
cvta.to.global.u64 %rd5, %rd1;
mul.wide.s32 %rd6, %r10, 4;
add.s64 %rd7, %rd5, %rd6;
mad.lo.s32 %r11, %r2, 4097, %r1;
mul.wide.s32 %rd8, %r11, 4;
add.s64 %rd9, %rd4, %rd8;
ld.global.f32 %f1, [%rd9+16392];
ld.global.f32 %f2, [%rd7];
sub.f32 %f3, %f1, %f2;
st.global.f32 [%rd9+16392], %f3;
cvta.to.global.u64 %rd10, %rd2;
add.s64 %rd11, %rd10, %rd6;
ld.global.f32 %f4, [%rd11];
mul.f32 %f5, %f4, 0f44E01A51;
div.rn.f32 %f6, %f3, %f5;
st.global.f32 [%rd9+16392], %f6;

$L__BB2_2:
ret;

}

.visible .entry _Z11corr_kernelPfS_(
.param .u64 _Z11corr_kernelPfS__param_0,
.param .u64 _Z11corr_kernelPfS__param_1
)
{
.reg .pred %p<5>;
.reg .f32 %f<28>;
.reg .b32 %r<20>;
.reg .b64 %rd<22>;


ld.param.u64 %rd11, [_Z11corr_kernelPfS__param_0];
ld.param.u64 %rd10, [_Z11corr_kernelPfS__param_1];
cvta.to.global.u64 %rd1, %rd11;
mov.u32 %r9, %ntid.x;
mov.u32 %r10, %ctaid.x;
mov.u32 %r11, %tid.x;
mad.lo.s32 %r1, %r10, %r9, %r11;
add.s32 %r2, %r1, 1;
setp.gt.u32 %p1, %r1, 4094;
@%p1 bra $L__BB3_6;

mul.lo.s32 %r12, %r2, 4098;
mul.wide.s32 %rd12, %r12, 4;
add.s64 %rd13, %rd1, %rd12;
mov.u32 %r13, 1065353216;
st.global.u32 [%rd13], %r13;
add.s32 %r18, %r1, 2;
setp.gt.s32 %p2, %r18, 4096;
@%p2 bra $L__BB3_6;

cvta.to.global.u64 %rd14, %rd10;
mul.lo.s32 %r4, %r2, 4097;
add.s64 %rd2, %rd14, 65552;
add.s32 %r14, %r1, 16389;
mul.wide.s32 %rd15, %r14, 4;
add.s64 %rd3, %rd14, %rd15;
mov.f32 %f3, 0f00000000;

$L__BB3_3:
add.s32 %r16, %r18, %r4;
mul.wide.s32 %rd16, %r16, 4;
add.s64 %rd4, %rd1, %rd16;
mov.u32 %r19, 0;
st.global.u32 [%rd4], %r19;
mul.wide.s32 %rd17, %r18, 4;
add.s64 %rd21, %rd2, %rd17;
mov.u64 %rd20, %rd3;
mov.f32 %f27, %f3;

$L__BB3_4:
ld.global.f32 %f4, [%rd21+-49164];
ld.global.f32 %f5, [%rd20+-49164];
fma.rn.f32 %f6, %f5, %f4, %f27;
st.global.f32 [%rd4], %f6;
ld.global.f32 %f7, [%rd21+-32776];
ld.global.f32 %f8, [%rd20+-32776];
fma.rn.f32 %f9, %f8, %f7, %f6;
st.global.f32 [%rd4], %f9;
ld.global.f32 %f10, [%rd21+-16388];
ld.global.f32 %f11, [%rd20+-16388];
fma.rn.f32 %f12, %f11, %f10, %f9;
st.global.f32 [%rd4], %f12;
ld.global.f32 %f13, [%rd21];
ld.global.f32 %f14, [%rd20];
fma.rn.f32 %f15, %f14, %f13, %f12;
st.global.f32 [%rd4], %f15;
ld.global.f32 %f16, [%rd21+16388];
ld.global.f32 %f17, [%rd20+16388];
fma.rn.f32 %f18, %f17, %f16, %f15;
st.global.f32 [%rd4], %f18;
ld.global.f32 %f19, [%rd21+32776];
ld.global.f32 %f20, [%rd20+32776];
fma.rn.f32 %f21, %f20, %f19, %f18;
st.global.f32 [%rd4], %f21;
ld.global.f32 %f22, [%rd21+49164];
ld.global.f32 %f23, [%rd20+49164];
fma.rn.f32 %f24, %f23, %f22, %f21;
st.global.f32 [%rd4], %f24;
ld.global.f32 %f25, [%rd21+65552];
ld.global.f32 %f26, [%rd20+65552];
fma.rn.f32 %f27, %f26, %f25, %f24;
st.global.f32 [%rd4], %f27;
add.s64 %rd21, %rd21, 131104;
add.s64 %rd20, %rd20, 131104;
add.s32 %r19, %r19, 8;
setp.ne.s32 %p3, %r19, 4096;
@%p3 bra $L__BB3_4;

mad.lo.s32 %r17, %r18, 4097, %r2;
mul.wide.s32 %rd18, %r17, 4;
add.s64 %rd19, %rd1, %rd18;
st.global.f32 [%rd19], %f27;
add.s32 %r8, %r18, 1;
setp.lt.s32 %p4, %r18, 4096;
mov.u32 %r18, %r8;
@%p4 bra $L__BB3_3;

$L__BB3_6:
ret;

}



// ===== COMPILED SASS (sm_100) =====

	.target	sm_100

	.elftype	@"ET_EXEC"


//--------------------- .note.nv.tkinfo           --------------------------
	.section	.note.nv.tkinfo,"",@"SHT_NOTE"
	.sectionflags	@"SHF_NOTE_NV_TKINFO"
	.tkinfo
        /*0018*/ 	.word	0x00000002
        /*0030*/ 	.string	""
        /*0030*/ 	.string	"ptxas"
        /*0030*/ 	.string	"Cuda compilation tools, release 13.0, V13.0.88"
        /*0030*/ 	.string	"Build cuda_13.0.r13.0/compiler.36424714_0"
        /*0030*/ 	.string	"-arch sm_100 "



//--------------------- .note.nv.cuinfo           --------------------------
	.section	.note.nv.cuinfo,"",@"SHT_NOTE"
	.sectionflags	@"SHF_NOTE_NV_CUINFO"
        /*0018*/ 	.short	0x0002
        /*001a*/ 	.short	0x004b
        /*001c*/ 	.short	0x0082
	.zero		2


//--------------------- .nv.info                  --------------------------
	.section	.nv.info,"",@"SHT_CUDA_INFO"
	.align	4


	//----- nvinfo : EIATTR_REGCOUNT
	.align		4
        /*0000*/ 	.byte	0x04, 0x2f
        /*0002*/ 	.short	(.L_1 - .L_0)
	.align		4
.L_0:
        /*0004*/ 	.word	index@(_Z11mean_kernelPfS_)
        /*0008*/ 	.word	0x00000010


	//----- nvinfo : EIATTR_FRAME_SIZE
	.align		4
.L_1:
        /*000c*/ 	.byte	0x04, 0x11
        /*000e*/ 	.short	(.L_3 - .L_2)
	.align		4
.L_2:
        /*0010*/ 	.word	index@($__internal_3_$__cuda_sm3x_div_rn_noftz_f32_slowpath)
        /*0014*/ 	.word	0x00000000


	//----- nvinfo : EIATTR_FRAME_SIZE
	.align		4
.L_3:
        /*0018*/ 	.byte	0x04, 0x11
        /*001a*/ 	.short	(.L_5 - .L_4)
	.align		4
.L_4:
        /*001c*/ 	.word	index@(_Z11mean_kernelPfS_)
        /*0020*/ 	.word	0x00000000


	//----- nvinfo : EIATTR_REGCOUNT
	.align		4
.L_5:
        /*0024*/ 	.byte	0x04, 0x2f
        /*0026*/ 	.short	(.L_7 - .L_6)
	.align		4
.L_6:
        /*0028*/ 	.word	index@(_Z10std_kernelPfS_S_)
        /*002c*/ 	.word	0x00000010


	//----- nvinfo : EIATTR_FRAME_SIZE
	.align		4
.L_7:
        /*0030*/ 	.byte	0x04, 0x11
        /*0032*/ 	.short	(.L_9 - .L_8)
	.align		4
.L_8:
        /*0034*/ 	.word	index@($__internal_2_$__cuda_sm3x_div_rn_noftz_f32_slowpath)
        /*0038*/ 	.word	0x00000000


	//----- nvinfo : EIATTR_FRAME_SIZE
	.align		4
.L_9:
        /*003c*/ 	.byte	0x04, 0x11
        /*003e*/ 	.short	(.L_11 - .L_10)
	.align		4
.L_10:
        /*0040*/ 	.word	index@($__internal_1_$__cuda_sm20_sqrt_rn_f32_slowpath)
        /*0044*/ 	.word	0x00000000


	//----- nvinfo : EIATTR_FRAME_SIZE
	.align		4
.L_11:
        /*0048*/ 	.byte	0x04, 0x11
        /*004a*/ 	.short	(.L_13 - .L_12)
	.align		4
.L_12:
        /*004c*/ 	.word	index@(_Z10std_kernelPfS_S_)
        /*0050*/ 	.word	0x00000000


	//----- nvinfo : EIATTR_REGCOUNT
	.align		4
.L_13:
        /*0054*/ 	.byte	0x04, 0x2f
        /*0056*/ 	.short	(.L_15 - .L_14)
	.align		4
.L_14:
        /*0058*/ 	.word	index@(_Z13reduce_kernelPfS_S_)
        /*005c*/ 	.word	0x00000010


	//----- nvinfo : EIATTR_FRAME_SIZE
	.align		4
.L_15:
        /*0060*/ 	.byte	0x04, 0x11
        /*0062*/ 	.short	(.L_17 - .L_16)
	.align		4
.L_16:
        /*0064*/ 	.word	index@($__internal_0_$__cuda_sm3x_div_rn_noftz_f32_slowpath)
        /*0068*/ 	.word	0x00000000


	//----- nvinfo : EIATTR_FRAME_SIZE
	.align		4
.L_17:
        /*006c*/ 	.byte	0x04, 0x11
        /*006e*/ 	.short	(.L_19 - .L_18)
	.align		4
.L_18:
        /*0070*/ 	.word	index@(_Z13reduce_kernelPfS_S_)
        /*0074*/ 	.word	0x00000000


	//----- nvinfo : EIATTR_REGCOUNT
	.align		4
.L_19:
        /*0078*/ 	.byte	0x04, 0x2f
        /*007a*/ 	.short	(.L_21 - .L_20)
	.align		4
.L_20:
        /*007c*/ 	.word	index@(_Z11corr_kernelPfS_)
        /*0080*/ 	.word	0x0000001c


	//----- nvinfo : EIATTR_FRAME_SIZE
	.align		4
.L_21:
        /*0084*/ 	.byte	0x04, 0x11
        /*0086*/ 	.short	(.L_23 - .L_22)
	.align		4
.L_22:
        /*0088*/ 	.word	index@(_Z11corr_kernelPfS_)
        /*008c*/ 	.word	0x00000000


	//----- nvinfo : EIATTR_MIN_STACK_SIZE
	.align		4
.L_23:
        /*0090*/ 	.byte	0x04, 0x12
        /*0092*/ 	.short	(.L_25 - .L_24)
	.align		4
.L_24:
        /*0094*/ 	.word	index@(_Z11corr_kernelPfS_)
        /*0098*/ 	.word	0x00000000


	//----- nvinfo : EIATTR_MIN_STACK_SIZE
	.align		4
.L_25:
        /*009c*/ 	.byte	0x04, 0x12
        /*009e*/ 	.short	(.L_27 - .L_26)
	.align		4
.L_26:
        /*00a0*/ 	.word	index@(_Z13reduce_kernelPfS_S_)
        /*00a4*/ 	.word	0x00000000


	//----- nvinfo : EIATTR_MIN_STACK_SIZE
	.align		4
.L_27:
        /*00a8*/ 	.byte	0x04, 0x12
        /*00aa*/ 	.short	(.L_29 - .L_28)
	.align		4
.L_28:
        /*00ac*/ 	.word	index@(_Z10std_kernelPfS_S_)
        /*00b0*/ 	.word	0x00000000


	//----- nvinfo : EIATTR_MIN_STACK_SIZE
	.align		4
.L_29:
        /*00b4*/ 	.byte	0x04, 0x12
        /*00b6*/ 	.short	(.L_31 - .L_30)
	.align		4
.L_30:
        /*00b8*/ 	.word	index@(_Z11mean_kernelPfS_)
        /*00bc*/ 	.word	0x00000000
.L_31:


//--------------------- .nv.compat                --------------------------
	.section	.nv.compat,"",@"SHT_CUDA_COMPAT_INFO"
	.align	4
        /*0000*/ 	.byte	0x02, 0x09, 0x00, 0x00, 0x02, 0x02, 0x01, 0x00, 0x02, 0x05, 0x05, 0x00, 0x03, 0x07, 0x01, 0x01
        /*0010*/ 	.byte	0x02, 0x03, 0x00, 0x00, 0x02, 0x06, 0x01, 0x00, 0x04, 0x0b, 0x08, 0x00, 0x01, 0x00, 0x00, 0x00
        /*0020*/ 	.byte	0x00, 0x00, 0x00, 0x00


//--------------------- .nv.info._Z11corr_kernelPfS_ --------------------------
	.section	.nv.info._Z11corr_kernelPfS_,"",@"SHT_CUDA_INFO"
	.sectionflags	@""
	.align	4


	//----- nvinfo : EIATTR_CUDA_API_VERSION
	.align		4
        /*0000*/ 	.byte	0x04, 0x37
        /*0002*/ 	.short	(.L_33 - .L_32)
.L_32:
        /*0004*/ 	.word	0x00000082


	//----- nvinfo : EIATTR_KPARAM_INFO
	.align		4
.L_33:
        /*0008*/ 	.byte	0x04, 0x17
        /*000a*/ 	.short	(.L_35 - .L_34)
.L_34:
        /*000c*/ 	.word	0x00000000
        /*0010*/ 	.short	0x0001
        /*0012*/ 	.short	0x0008
        /*0014*/ 	.byte	0x00, 0xf0, 0x21, 0x00


	//----- nvinfo : EIATTR_KPARAM_INFO
	.align		4
.L_35:
        /*0018*/ 	.byte	0x04, 0x17
        /*001a*/ 	.short	(.L_37 - .L_36)
.L_36:
        /*001c*/ 	.word	0x00000000
        /*0020*/ 	.short	0x0000
        /*0022*/ 	.short	0x0000
        /*0024*/ 	.byte	0x00, 0xf0, 0x21, 0x00


	//----- nvinfo : EIATTR_SPARSE_MMA_MASK
	.align		4
.L_37:
        /*0028*/ 	.byte	0x03, 0x50
        /*002a*/ 	.short	0x0000


	//----- nvinfo : EIATTR_MAXREG_COUNT
	.align		4
        /*002c*/ 	.byte	0x03, 0x1b
        /*002e*/ 	.short	0x00ff


	//----- nvinfo : EIATTR_MERCURY_ISA_VERSION
	.align		4
        /*0030*/ 	.byte	0x03, 0x5f
        /*0032*/ 	.short	0x0101


	//----- nvinfo : EIATTR_VRC_CTA_INIT_COUNT
	.align		4
        /*0034*/ 	.byte	0x02, 0x4a
	.zero		1
	.zero		1


	//----- nvinfo : EIATTR_EXIT_INSTR_OFFSETS
	.align		4
        /*0038*/ 	.byte	0x04, 0x1c
        /*003a*/ 	.short	(.L_39 - .L_38)


	//   ....[0]....
.L_38:
        /*003c*/ 	.word	0x00000060


	//   ....[1]....
        /*0040*/ 	.word	0x00000100


	//   ....[2]....
        /*0044*/ 	.word	0x00001160


	//----- nvinfo : EIATTR_CRS_STACK_SIZE
	.align		4
.L_39:
        /*0048*/ 	.byte	0x04, 0x1e
        /*004a*/ 	.short	(.L_41 - .L_40)
.L_40:
        /*004c*/ 	.word	0x00000000


	//----- nvinfo : EIATTR_CBANK_PARAM_SIZE
	.align		4
.L_41:
        /*0050*/ 	.byte	0x03, 0x19
        /*0052*/ 	.short	0x0010


	//----- nvinfo : EIATTR_PARAM_CBANK
	.align		4
        /*0054*/ 	.byte	0x04, 0x0a
        /*0056*/ 	.short	(.L_43 - .L_42)
	.align		4
.L_42:
        /*0058*/ 	.word	index@(.nv.constant0._Z11corr_kernelPfS_)
        /*005c*/ 	.short	0x0380
        /*005e*/ 	.short	0x0010


	//----- nvinfo : EIATTR_SW_WAR
	.align		4
.L_43:
        /*0060*/ 	.byte	0x04, 0x36
        /*0062*/ 	.short	(.L_45 - .L_44)
.L_44:
        /*0064*/ 	.word	0x00000008
.L_45:


//--------------------- .nv.info._Z13reduce_kernelPfS_S_ --------------------------
	.section	.nv.info._Z13reduce_kernelPfS_S_,"",@"SHT_CUDA_INFO"
	.sectionflags	@""
	.align	4


	//----- nvinfo : EIATTR_CUDA_API_VERSION
	.align		4
        /*0000*/ 	.byte	0x04, 0x37
        /*0002*/ 	.short	(.L_47 - .L_46)
.L_46:
        /*0004*/ 	.word	0x00000082


	//----- nvinfo : EIATTR_KPARAM_INFO
	.align		4
.L_47:
        /*0008*/ 	.byte	0x04, 0x17
        /*000a*/ 	.short	(.L_49 - .L_48)
.L_48:
        /*000c*/ 	.word	0x00000000
        /*0010*/ 	.short	0x0002
        /*0012*/ 	.short	0x0010
        /*0014*/ 	.byte	0x00, 0xf0, 0x21, 0x00


	//----- nvinfo : EIATTR_KPARAM_INFO
	.align		4
.L_49:
        /*0018*/ 	.byte	0x04, 0x17
        /*001a*/ 	.short	(.L_51 - .L_50)
.L_50:
        /*001c*/ 	.word	0x00000000
        /*0020*/ 	.short	0x0001
        /*0022*/ 	.short	0x0008
        /*0024*/ 	.byte	0x00, 0xf0, 0x21, 0x00


	//----- nvinfo : EIATTR_KPARAM_INFO
	.align		4
.L_51:
        /*0028*/ 	.byte	0x04, 0x17
        /*002a*/ 	.short	(.L_53 - .L_52)
.L_52:
        /*002c*/ 	.word	0x00000000
        /*0030*/ 	.short	0x0000
        /*0032*/ 	.short	0x0000
        /*0034*/ 	.byte	0x00, 0xf0, 0x21, 0x00


	//----- nvinfo : EIATTR_SPARSE_MMA_MASK
	.align		4
.L_53:
        /*0038*/ 	.byte	0x03, 0x50
        /*003a*/ 	.short	0x0000


	//----- nvinfo : EIATTR_MAXREG_COUNT
	.align		4
        /*003c*/ 	.byte	0x03, 0x1b
        /*003e*/ 	.short	0x00ff


	//----- nvinfo : EIATTR_MERCURY_ISA_VERSION
	.align		4
        /*0040*/ 	.byte	0x03, 0x5f
        /*0042*/ 	.short	0x0101


	//----- nvinfo : EIATTR_VRC_CTA_INIT_COUNT
	.align		4
        /*0044*/ 	.byte	0x02, 0x4a
	.zero		1
	.zero		1


	//----- nvinfo : EIATTR_EXIT_INSTR_OFFSETS
	.align		4
        /*0048*/ 	.byte	0x04, 0x1c
        /*004a*/ 	.short	(.L_55 - .L_54)


	//   ....[0]....
.L_54:
        /*004c*/ 	.word	0x000000b0


	//   ....[1]....
        /*0050*/ 	.word	0x00000290


	//----- nvinfo : EIATTR_CRS_STACK_SIZE
	.align		4
.L_55:
        /*0054*/ 	.byte	0x04, 0x1e
        /*0056*/ 	.short	(.L_57 - .L_56)
.L_56:
        /*0058*/ 	.word	0x00000000


	//----- nvinfo : EIATTR_CBANK_PARAM_SIZE
	.align		4
.L_57:
        /*005c*/ 	.byte	0x03, 0x19
        /*005e*/ 	.short	0x0018


	//----- nvinfo : EIATTR_PARAM_CBANK
	.align		4
        /*0060*/ 	.byte	0x04, 0x0a
        /*0062*/ 	.short	(.L_59 - .L_58)
	.align		4
.L_58:
        /*0064*/ 	.word	index@(.nv.constant0._Z13reduce_kernelPfS_S_)
        /*0068*/ 	.short	0x0380
        /*006a*/ 	.short	0x0018


	//----- nvinfo : EIATTR_SW_WAR
	.align		4
.L_59:
        /*006c*/ 	.byte	0x04, 0x36
        /*006e*/ 	.short	(.L_61 - .L_60)
.L_60:
        /*0070*/ 	.word	0x00000008
.L_61:


//--------------------- .nv.info._Z10std_kernelPfS_S_ --------------------------
	.section	.nv.info._Z10std_kernelPfS_S_,"",@"SHT_CUDA_INFO"
	.sectionflags	@""
	.align	4


	//----- nvinfo : EIATTR_CUDA_API_VERSION
	.align		4
        /*0000*/ 	.byte	0x04, 0x37
        /*0002*/ 	.short	(.L_63 - .L_62)
.L_62:
        /*0004*/ 	.word	0x00000082


	//----- nvinfo : EIATTR_KPARAM_INFO
	.align		4
.L_63:
        /*0008*/ 	.byte	0x04, 0x17
        /*000a*/ 	.short	(.L_65 - .L_64)
.L_64:
        /*000c*/ 	.word	0x00000000
        /*0010*/ 	.short	0x0002
        /*0012*/ 	.short	0x0010
        /*0014*/ 	.byte	0x00, 0xf0, 0x21, 0x00


	//----- nvinfo : EIATTR_KPARAM_INFO
	.align		4
.L_65:
        /*0018*/ 	.byte	0x04, 0x17
        /*001a*/ 	.short	(.L_67 - .L_66)
.L_66:
        /*001c*/ 	.word	0x00000000
        /*0020*/ 	.short	0x0001
        /*0022*/ 	.short	0x0008
        /*0024*/ 	.byte	0x00, 0xf0, 0x21, 0x00


	//----- nvinfo : EIATTR_KPARAM_INFO
	.align		4
.L_67:
        /*0028*/ 	.byte	0x04, 0x17
        /*002a*/ 	.short	(.L_69 - .L_68)
.L_68:
        /*002c*/ 	.word	0x00000000
        /*0030*/ 	.short	0x0000
        /*0032*/ 	.short	0x0000
        /*0034*/ 	.byte	0x00, 0xf0, 0x21, 0x00


	//----- nvinfo : EIATTR_SPARSE_MMA_MASK
	.align		4
.L_69:
        /*0038*/ 	.byte	0x03, 0x50
        /*003a*/ 	.short	0x0000


	//----- nvinfo : EIATTR_MAXREG_COUNT
	.align		4
        /*003c*/ 	.byte	0x03, 0x1b
        /*003e*/ 	.short	0x00ff


	//----- nvinfo : EIATTR_MERCURY_ISA_VERSION
	.align		4
        /*0040*/ 	.byte	0x03, 0x5f
        /*0042*/ 	.short	0x0101


	//----- nvinfo : EIATTR_VRC_CTA_INIT_COUNT
	.align		4
        /*0044*/ 	.byte	0x02, 0x4a
	.zero		1
	.zero		1


	//----- nvinfo : EIATTR_EXIT_INSTR_OFFSETS
	.align		4
        /*0048*/ 	.byte	0x04, 0x1c
        /*004a*/ 	.short	(.L_71 - .L_70)


	//   ....[0]....
.L_70:
        /*004c*/ 	.word	0x00000060


	//   ....[1]....
        /*0050*/ 	.word	0x00000d60


	//   ....[2]....
        /*0054*/ 	.word	0x00000d90


	//----- nvinfo : EIATTR_CRS_STACK_SIZE
	.align		4
.L_71:
        /*0058*/ 	.byte	0x04, 0x1e
        /*005a*/ 	.short	(.L_73 - .L_72)
.L_72:
        /*005c*/ 	.word	0x00000000


	//----- nvinfo : EIATTR_CBANK_PARAM_SIZE
	.align		4
.L_73:
        /*0060*/ 	.byte	0x03, 0x19
        /*0062*/ 	.short	0x0018


	//----- nvinfo : EIATTR_PARAM_CBANK
	.align		4
        /*0064*/ 	.byte	0x04, 0x0a
        /*0066*/ 	.short	(.L_75 - .L_74)
	.align		4
.L_74:
        /*0068*/ 	.word	index@(.nv.constant0._Z10std_kernelPfS_S_)
        /*006c*/ 	.short	0x0380
        /*006e*/ 	.short	0x0018


	//----- nvinfo : EIATTR_SW_WAR
	.align		4
.L_75:
        /*0070*/ 	.byte	0x04, 0x36
        /*0072*/ 	.short	(.L_77 - .L_76)
.L_76:
        /*0074*/ 	.word	0x00000008
.L_77:


//--------------------- .nv.info._Z11mean_kernelPfS_ --------------------------
	.section	.nv.info._Z11mean_kernelPfS_,"",@"SHT_CUDA_INFO"
	.sectionflags	@""
	.align	4


	//----- nvinfo : EIATTR_CUDA_API_VERSION
	.align		4
        /*0000*/ 	.byte	0x04, 0x37
        /*0002*/ 	.short	(.L_79 - .L_78)
.L_78:
        /*0004*/ 	.word	0x00000082


	//----- nvinfo : EIATTR_KPARAM_INFO
	.align		4
.L_79:
        /*0008*/ 	.byte	0x04, 0x17
        /*000a*/ 	.short	(.L_81 - .L_80)
.L_80:
        /*000c*/ 	.word	0x00000000
        /*0010*/ 	.short	0x0001
        /*0012*/ 	.short	0x0008
        /*0014*/ 	.byte	0x00, 0xf0, 0x21, 0x00


	//----- nvinfo : EIATTR_KPARAM_INFO
	.align		4
.L_81:
        /*0018*/ 	.byte	0x04, 0x17
        /*001a*/ 	.short	(.L_83 - .L_82)
.L_82:
        /*001c*/ 	.word	0x00000000
        /*0020*/ 	.short	0x0000
        /*0022*/ 	.short	0x0000
        /*0024*/ 	.byte	0x00, 0xf0, 0x21, 0x00


	//----- nvinfo : EIATTR_SPARSE_MMA_MASK
	.align		4
.L_83:
        /*0028*/ 	.byte	0x03, 0x50
        /*002a*/ 	.short	0x0000


	//----- nvinfo : EIATTR_MAXREG_COUNT
	.align		4
        /*002c*/ 	.byte	0x03, 0x1b
        /*002e*/ 	.short	0x00ff


	//----- nvinfo : EIATTR_MERCURY_ISA_VERSION
	.align		4
        /*0030*/ 	.byte	0x03, 0x5f
        /*0032*/ 	.short	0x0101


	//----- nvinfo : EIATTR_VRC_CTA_INIT_COUNT
	.align		4
        /*0034*/ 	.byte	0x02, 0x4a
	.zero		1
	.zero		1


	//----- nvinfo : EIATTR_EXIT_INSTR_OFFSETS
	.align		4
        /*0038*/ 	.byte	0x04, 0x1c
        /*003a*/ 	.short	(.L_85 - .L_84)


	//   ....[0]....
.L_84:
        /*003c*/ 	.word	0x00000060


	//   ....[1]....
        /*0040*/ 	.word	0x00000580


	//----- nvinfo : EIATTR_CRS_STACK_SIZE
	.align		4
.L_85:
        /*0044*/ 	.byte	0x04, 0x1e
        /*0046*/ 	.short	(.L_87 - .L_86)
.L_86:
        /*0048*/ 	.word	0x00000000


	//----- nvinfo : EIATTR_CBANK_PARAM_SIZE
	.align		4
.L_87:
        /*004c*/ 	.byte	0x03, 0x19
        /*004e*/ 	.short	0x0010


	//----- nvinfo : EIATTR_PARAM_CBANK
	.align		4
        /*0050*/ 	.byte	0x04, 0x0a
        /*0052*/ 	.short	(.L_89 - .L_88)
	.align		4
.L_88:
        /*0054*/ 	.word	index@(.nv.constant0._Z11mean_kernelPfS_)
        /*0058*/ 	.short	0x0380
        /*005a*/ 	.short	0x0010


	//----- nvinfo : EIATTR_SW_WAR
	.align		4
.L_89:
        /*005c*/ 	.byte	0x04, 0x36
        /*005e*/ 	.short	(.L_91 - .L_90)
.L_90:
        /*0060*/ 	.word	0x00000008
.L_91:


//--------------------- .nv.callgraph             --------------------------
	.section	.nv.callgraph,"",@"SHT_CUDA_CALLGRAPH"
	.align	4
	.sectionentsize	8
	.align		4
        /*0000*/ 	.word	0x00000000
	.align		4
        /*0004*/ 	.word	0xffffffff
	.align		4
        /*0008*/ 	.word	0x00000000
	.align		4
        /*000c*/ 	.word	0xfffffffe
	.align		4
        /*0010*/ 	.word	0x00000000
	.align		4
        /*0014*/ 	.word	0xfffffffd
	.align		4
        /*0018*/ 	.word	0x00000000
	.align		4
        /*001c*/ 	.word	0xfffffffc


//--------------------- .text._Z11corr_kernelPfS_ --------------------------
	.section	.text._Z11corr_kernelPfS_,"ax",@progbits
	.align	128
        .global         _Z11corr_kernelPfS_
        .type           _Z11corr_kernelPfS_,@function
        .size           _Z11corr_kernelPfS_,(.L_x_57 - _Z11corr_kernelPfS_)
        .other          _Z11corr_kernelPfS_,@"STO_CUDA_ENTRY STV_DEFAULT"
_Z11corr_kernelPfS_:
.text._Z11corr_kernelPfS_:
[----:B------:R-:W-:Y:S01]  /*0000*/  LDC R1, c[0x0][0x37c] ;  /* 0x0000df00ff017b82 */ /* 0x000fe20000000800 */
[----:B------:R-:W0:Y:S01]  /*0010*/  S2R R15, SR_CTAID.X ;  /* 0x00000000000f7919 */ /* 0x000e220000002500 */
[----:B------:R-:W0:Y:S01]  /*0020*/  LDCU UR4, c[0x0][0x360] ;  /* 0x00006c00ff0477ac */ /* 0x000e220008000800 */
[----:B------:R-:W0:Y:S02]  /*0030*/  S2R R0, SR_TID.X ;  /* 0x0000000000007919 */ /* 0x000e240000002100 */
[----:B0-----:R-:W-:-:S05]  /*0040*/  IMAD R15, R15, UR4, R0 ;  /* 0x000000040f0f7c24 */ /* 0x001fca000f8e0200 */
[----:B------:R-:W-:-:S13]  /*0050*/  ISETP.GT.U32.AND P0, PT, R15, 0xffe, PT ;  /* 0x00000ffe0f00780c */ /* 0x000fda0003f04070 */
[----:B------:R-:W-:Y:S05]  /*0060*/  @P0 EXIT ;  /* 0x000000000000094d */ /* 0x000fea0003800000 */
[----:B------:R-:W0:Y:S01]  /*0070*/  LDC.64 R2, c[0x0][0x380] ;  /* 0x0000e000ff027b82 */ /* 0x000e220000000a00 */
[----:B------:R-:W-:Y:S01]  /*0080*/  HFMA2 R0, -RZ, RZ, 0, 0.00048923492431640625 ;  /* 0x00001002ff007431 */ /* 0x000fe200000001ff */
[----:B------:R-:W1:Y:S01]  /*0090*/  LDCU.64 UR6, c[0x0][0x358] ;  /* 0x00006b00ff0677ac */ /* 0x000e620008000a00 */
[----:B------:R-:W-:-:S04]  /*00a0*/  IADD3 R12, PT, PT, R15, 0x2, RZ ;  /* 0x000000020f0c7810 */ /* 0x000fc80007ffe0ff */
[----:B------:R-:W-:Y:S01]  /*00b0*/  ISETP.GT.AND P0, PT, R12, 0x1000, PT ;  /* 0x000010000c00780c */ /* 0x000fe20003f04270 */
[----:B------:R-:W-:-:S04]  /*00c0*/  IMAD R5, R15, R0, 0x1002 ;  /* 0x000010020f057424 */ /* 0x000fc800078e0200 */
[----:B0-----:R-:W-:Y:S01]  /*00d0*/  IMAD.WIDE R2, R5, 0x4, R2 ;  /* 0x0000000405027825 */ /* 0x001fe200078e0202 */
[----:B------:R-:W-:-:S05]  /*00e0*/  MOV R5, 0x3f800000 ;  /* 0x3f80000000057802 */ /* 0x000fca0000000f00 */
[----:B-1----:R0:W-:Y:S02]  /*00f0*/  STG.E desc[UR6][R2.64], R5 ;  /* 0x0000000502007986 */ /* 0x0021e4000c101906 */
[----:B------:R-:W-:Y:S05]  /*0100*/  @P0 EXIT ;  /* 0x000000000000094d */ /* 0x000fea0003800000 */
[----:B0-----:R-:W0:Y:S01]  /*0110*/  LDC.64 R2, c[0x0][0x388] ;  /* 0x0000e200ff027b82 */ /* 0x001e220000000a00 */
[----:B------:R-:W1:Y:S01]  /*0120*/  LDCU.64 UR4, c[0x0][0x388] ;  /* 0x00007100ff0477ac */ /* 0x000e620008000a00 */
[----:B------:R-:W-:Y:S02]  /*0130*/  MOV R0, 0x1001 ;  /* 0x0000100100007802 */ /* 0x000fe40000000f00 */
[----:B------:R-:W-:-:S03]  /*0140*/  IADD3 R5, PT, PT, R15, 0x4005, RZ ;  /* 0x000040050f057810 */ /* 0x000fc60007ffe0ff */
[C---:B------:R-:W-:Y:S01]  /*0150*/  IMAD R13, R15.reuse, R0, 0x1001 ;  /* 0x000010010f0d7424 */ /* 0x040fe200078e0200 */
[----:B------:R-:W-:Y:S01]  /*0160*/  IADD3 R15, PT, PT, R15, 0x1, RZ ;  /* 0x000000010f0f7810 */ /* 0x000fe20007ffe0ff */
[----:B-1----:R-:W-:-:S04]  /*0170*/  UIADD3 UR4, UP0, UPT, UR4, 0x10010, URZ ;  /* 0x0001001004047890 */ /* 0x002fc8000ff1e0ff */
[----:B------:R-:W-:Y:S01]  /*0180*/  UIADD3.X UR5, UPT, UPT, URZ, UR5, URZ, UP0, !UPT ;  /* 0x00000005ff057290 */ /* 0x000fe200087fe4ff */
[----:B0-----:R-:W-:-:S11]  /*0190*/  IMAD.WIDE R2, R5, 0x4, R2 ;  /* 0x0000000405027825 */ /* 0x001fd600078e0202 */
.L_x_1:
[----:B0-----:R-:W0:Y:S01]  /*01a0*/  LDC.64 R4, c[0x0][0x380] ;  /* 0x0000e000ff047b82 */ /* 0x001e220000000a00 */
[----:B------:R-:W-:Y:S02]  /*01b0*/  IADD3 R7, PT, PT, R13, R12, RZ ;  /* 0x0000000c0d077210 */ /* 0x000fe40007ffe0ff */
[----:B------:R-:W-:Y:S02]  /*01c0*/  MOV R8, UR4 ;  /* 0x0000000400087c02 */ /* 0x000fe40008000f00 */
[----:B------:R-:W-:-:S03]  /*01d0*/  MOV R9, UR5 ;  /* 0x0000000500097c02 */ /* 0x000fc60008000f00 */
[----:B------:R-:W-:-:S04]  /*01e0*/  IMAD.WIDE R8, R12, 0x4, R8 ;  /* 0x000000040c087825 */ /* 0x000fc800078e0208 */
[----:B0-----:R-:W-:-:S05]  /*01f0*/  IMAD.WIDE R6, R7, 0x4, R4 ;  /* 0x0000000407067825 */ /* 0x001fca00078e0204 */
[----:B------:R-:W-:Y:S04]  /*0200*/  STG.E desc[UR6][R6.64], RZ ;  /* 0x000000ff06007986 */ /* 0x000fe8000c101906 */
[----:B------:R-:W2:Y:S04]  /*0210*/  LDG.E R0, desc[UR6][R8.64+-0xc00c] ;  /* 0xff3ff40608007981 */ /* 0x000ea8000c1e1900 */
[----:B------:R-:W2:Y:S02]  /*0220*/  LDG.E R11, desc[UR6][R2.64+-0xc00c] ;  /* 0xff3ff406020b7981 */ /* 0x000ea4000c1e1900 */
[----:B--2---:R-:W-:-:S05]  /*0230*/  FFMA R11, R0, R11, RZ ;  /* 0x0000000b000b7223 */ /* 0x004fca00000000ff */
[----:B------:R0:W-:Y:S04]  /*0240*/  STG.E desc[UR6][R6.64], R11 ;  /* 0x0000000b06007986 */ /* 0x0001e8000c101906 */
[----:B------:R-:W2:Y:S04]  /*0250*/  LDG.E R0, desc[UR6][R8.64+-0x8008] ;  /* 0xff7ff80608007981 */ /* 0x000ea8000c1e1900 */
[----:B------:R-:W2:Y:S02]  /*0260*/  LDG.E R10, desc[UR6][R2.64+-0x8008] ;  /* 0xff7ff806020a7981 */ /* 0x000ea4000c1e1900 */
[----:B--2---:R-:W-:-:S05]  /*0270*/  FFMA R17, R0, R10, R11 ;  /* 0x0000000a00117223 */ /* 0x004fca000000000b */
[----:B------:R1:W-:Y:S04]  /*0280*/  STG.E desc[UR6][R6.64], R17 ;  /* 0x0000001106007986 */ /* 0x0003e8000c101906 */
[----:B------:R-:W2:Y:S04]  /*0290*/  LDG.E R0, desc[UR6][R8.64+-0x4004] ;  /* 0xffbffc0608007981 */ /* 0x000ea8000c1e1900 */
[----:B------:R-:W2:Y:S02]  /*02a0*/  LDG.E R10, desc[UR6][R2.64+-0x4004] ;  /* 0xffbffc06020a7981 */ /* 0x000ea4000c1e1900 */
[----:B--2---:R-:W-:-:S05]  /*02b0*/  FFMA R19, R0, R10, R17 ;  /* 0x0000000a00137223 */ /* 0x004fca0000000011 */
[----:B------:R2:W-:Y:S04]  /*02c0*/  STG.E desc[UR6][R6.64], R19 ;  /* 0x0000001306007986 */ /* 0x0005e8000c101906 */
[----:B------:R-:W0:Y:S04]  /*02d0*/  LDG.E R0, desc[UR6][R8.64] ;  /* 0x0000000608007981 */ /* 0x000e28000c1e1900 */
[----:B------:R-:W0:Y:S02]  /*02e0*/  LDG.E R10, desc[UR6][R2.64] ;  /* 0x00000006020a7981 */ /* 0x000e24000c1e1900 */
[----:B0-----:R-:W-:-:S05]  /*02f0*/  FFMA R11, R0, R10, R19 ;  /* 0x0000000a000b7223 */ /* 0x001fca0000000013 */
[----:B------:R0:W-:Y:S04]  /*0300*/  STG.E desc[UR6][R6.64], R11 ;  /* 0x0000000b06007986 */ /* 0x0001e8000c101906 */
[----:B------:R-:W1:Y:S04]  /*0310*/  LDG.E R0, desc[UR6][R8.64+0x4004] ;  /* 0x0040040608007981 */ /* 0x000e68000c1e1900 */
[----:B------:R-:W1:Y:S02]  /*0320*/  LDG.E R10, desc[UR6][R2.64+0x4004] ;  /* 0x00400406020a7981 */ /* 0x000e64000c1e1900 */
[----:B-1----:R-:W-:-:S05]  /*0330*/  FFMA R17, R0, R10, R11 ;  /* 0x0000000a00117223 */ /* 0x002fca000000000b */
        /* <DEDUP_REMOVED lines=24> */
[----:B------:R-:W-:Y:S04]  /*04c0*/  STG.E desc[UR6][R6.64], R17 ;  /* 0x0000001106007986 */ /* 0x000fe8000c101906 */
        /* <DEDUP_REMOVED lines=8> */
[----:B------:R-:W2:Y:S04]  /*0550*/  LDG.E R0, desc[UR6][R8.64+0x28028] ;  /* 0x0280280608007981 */ /* 0x000ea8000c1e1900 */
[----:B------:R-:W2:Y:S02]  /*0560*/  LDG.E R10, desc[UR6][R2.64+0x28028] ;  /* 0x02802806020a7981 */ /* 0x000ea4000c1e1900 */
[----:B--2---:R-:W-:-:S05]  /*0570*/  FFMA R21, R0, R10, R11 ;  /* 0x0000000a00157223 */ /* 0x004fca000000000b */
[----:B------:R2:W-:Y:S04]  /*0580*/  STG.E desc[UR6][R6.64], R21 ;  /* 0x0000001506007986 */ /* 0x0005e8000c101906 */
[----:B------:R-:W1:Y:S04]  /*0590*/  LDG.E R0, desc[UR6][R8.64+0x2c02c] ;  /* 0x02c02c0608007981 */ /* 0x000e68000c1e1900 */
[----:B------:R-:W1:Y:S02]  /*05a0*/  LDG.E R10, desc[UR6][R2.64+0x2c02c] ;  /* 0x02c02c06020a7981 */ /* 0x000e64000c1e1900 */
[----:B-1----:R-:W-:-:S05]  /*05b0*/  FFMA R19, R0, R10, R21 ;  /* 0x0000000a00137223 */ /* 0x002fca0000000015 */
[----:B------:R1:W-:Y:S04]  /*05c0*/  STG.E desc[UR6][R6.64], R19 ;  /* 0x0000001306007986 */ /* 0x0003e8000c101906 */
[----:B------:R-:W3:Y:S04]  /*05d0*/  LDG.E R0, desc[UR6][R8.64+0x30030] ;  /* 0x0300300608007981 */ /* 0x000ee8000c1e1900 */
[----:B------:R-:W3:Y:S01]  /*05e0*/  LDG.E R17, desc[UR6][R2.64+0x30030] ;  /* 0x0300300602117981 */ /* 0x000ee2000c1e1900 */
[----:B------:R-:W-:Y:S02]  /*05f0*/  IADD3 R14, P1, PT, R2, 0x40040, RZ ;  /* 0x00040040020e7810 */ /* 0x000fe40007f3e0ff */
[----:B------:R-:W-:-:S02]  /*0600*/  IADD3 R16, P0, PT, R8, 0x40040, RZ ;  /* 0x0004004008107810 */ /* 0x000fc40007f1e0ff */
[----:B0-----:R-:W-:Y:S02]  /*0610*/  IADD3.X R11, PT, PT, RZ, R3, RZ, P1, !PT ;  /* 0x00000003ff0b7210 */ /* 0x001fe40000ffe4ff */
[----:B--2---:R-:W-:Y:S01]  /*0620*/  IADD3.X R21, PT, PT, RZ, R9, RZ, P0, !PT ;  /* 0x00000009ff157210 */ /* 0x004fe200007fe4ff */
[----:B---3--:R-:W-:Y:S01]  /*0630*/  FFMA R17, R0, R17, R19 ;  /* 0x0000001100117223 */ /* 0x008fe20000000013 */
[----:B------:R-:W-:-:S04]  /*0640*/  HFMA2 R0, -RZ, RZ, 0, 9.5367431640625e-07 ;  /* 0x00000010ff007431 */ /* 0x000fc800000001ff */
[----:B------:R1:W-:Y:S03]  /*0650*/  STG.E desc[UR6][R6.64], R17 ;  /* 0x0000001106007986 */ /* 0x0003e6000c101906 */
.L_x_0:
[----:B------:R-:W-:Y:S02]  /*0660*/  MOV R8, R16 ;  /* 0x0000001000087202 */ /* 0x000fe40000000f00 */
[----:B------:R-:W-:Y:S02]  /*0670*/  MOV R9, R21 ;  /* 0x0000001500097202 */ /* 0x000fe40000000f00 */
[----:B------:R-:W-:-:S03]  /*0680*/  MOV R10, R14 ;  /* 0x0000000e000a7202 */ /* 0x000fc60000000f00 */
[----:B------:R-:W1:Y:S04]  /*0690*/  LDG.E R14, desc[UR6][R8.64+-0xc00c] ;  /* 0xff3ff406080e7981 */ /* 0x000e68000c1e1900 */
[----:B------:R-:W1:Y:S02]  /*06a0*/  LDG.E R16, desc[UR6][R10.64+-0xc00c] ;  /* 0xff3ff4060a107981 */ /* 0x000e64000c1e1900 */
[----:B-12---:R-:W-:-:S05]  /*06b0*/  FFMA R17, R14, R16, R17 ;  /* 0x000000100e117223 */ /* 0x006fca0000000011 */
        /* <DEDUP_REMOVED lines=117> */
[----:B------:R-:W3:Y:S04]  /*0e10*/  LDG.E R14, desc[UR6][R8.64+0x6c06c] ;  /* 0x06c06c06080e7981 */ /* 0x000ee8000c1e1900 */
[----:B------:R-:W3:Y:S02]  /*0e20*/  LDG.E R16, desc[UR6][R10.64+0x6c06c] ;  /* 0x06c06c060a107981 */ /* 0x000ee4000c1e1900 */
[----:B---3--:R-:W-:-:S05]  /*0e30*/  FFMA R23, R14, R16, R21 ;  /* 0x000000100e177223 */ /* 0x008fca0000000015 */
[----:B------:R-:W-:Y:S04]  /*0e40*/  STG.E desc[UR6][R6.64], R23 ;  /* 0x0000001706007986 */ /* 0x000fe8000c101906 */
[----:B------:R-:W3:Y:S04]  /*0e50*/  LDG.E R14, desc[UR6][R8.64+0x70070] ;  /* 0x07007006080e7981 */ /* 0x000ee8000c1e1900 */
[----:B------:R-:W3:Y:S02]  /*0e60*/  LDG.E R16, desc[UR6][R10.64+0x70070] ;  /* 0x070070060a107981 */ /* 0x000ee4000c1e1900 */
[----:B---3--:R-:W-:-:S05]  /*0e70*/  FFMA R25, R14, R16, R23 ;  /* 0x000000100e197223 */ /* 0x008fca0000000017 */
[----:B------:R-:W-:Y:S04]  /*0e80*/  STG.E desc[UR6][R6.64], R25 ;  /* 0x0000001906007986 */ /* 0x000fe8000c101906 */
[----:B------:R-:W3:Y:S04]  /*0e90*/  LDG.E R14, desc[UR6][R8.64+0x74074] ;  /* 0x07407406080e7981 */ /* 0x000ee8000c1e1900 */
[----:B0-----:R-:W3:Y:S02]  /*0ea0*/  LDG.E R17, desc[UR6][R10.64+0x74074] ;  /* 0x074074060a117981 */ /* 0x001ee4000c1e1900 */
[----:B---3--:R-:W-:-:S05]  /*0eb0*/  FFMA R17, R14, R17, R25 ;  /* 0x000000110e117223 */ /* 0x008fca0000000019 */
        /* <DEDUP_REMOVED lines=25> */
[----:B------:R-:W3:Y:S04]  /*1050*/  LDG.E R14, desc[UR6][R8.64+0x90090] ;  /* 0x09009006080e7981 */ /* 0x000ee8000c1e1900 */
[----:B0-----:R-:W3:Y:S01]  /*1060*/  LDG.E R17, desc[UR6][R10.64+0x90090] ;  /* 0x090090060a117981 */ /* 0x001ee2000c1e1900 */
[----:B------:R-:W-:Y:S02]  /*1070*/  IADD3 R0, PT, PT, R0, 0x28, RZ ;  /* 0x0000002800007810 */ /* 0x000fe40007ffe0ff */
[----:B------:R-:W-:-:S02]  /*1080*/  IADD3 R16, P1, PT, R8, 0xa00a0, RZ ;  /* 0x000a00a008107810 */ /* 0x000fc40007f3e0ff */
[----:B------:R-:W-:Y:S02]  /*1090*/  ISETP.NE.AND P0, PT, R0, 0x1000, PT ;  /* 0x000010000000780c */ /* 0x000fe40003f05270 */
[----:B-1----:R-:W-:Y:S01]  /*10a0*/  IADD3.X R21, PT, PT, RZ, R9, RZ, P1, !PT ;  /* 0x00000009ff157210 */ /* 0x002fe20000ffe4ff */
[----:B---3--:R-:W-:Y:S01]  /*10b0*/  FFMA R17, R14, R17, R23 ;  /* 0x000000110e117223 */ /* 0x008fe20000000017 */
[----:B------:R-:W-:-:S04]  /*10c0*/  IADD3 R14, P2, PT, R10, 0xa00a0, RZ ;  /* 0x000a00a00a0e7810 */ /* 0x000fc80007f5e0ff */
[----:B------:R2:W-:Y:S01]  /*10d0*/  STG.E desc[UR6][R6.64], R17 ;  /* 0x0000001106007986 */ /* 0x0005e2000c101906 */
[----:B------:R-:W-:-:S04]  /*10e0*/  IADD3.X R11, PT, PT, RZ, R11, RZ, P2, !PT ;  /* 0x0000000bff0b7210 */ /* 0x000fc800017fe4ff */
[----:B------:R-:W-:Y:S05]  /*10f0*/  @P0 BRA `(.L_x_0) ;  /* 0xfffffff400580947 */ /* 0x000fea000383ffff */
[C---:B--2---:R-:W-:Y:S01]  /*1100*/  IMAD R7, R12.reuse, 0x1001, R15 ;  /* 0x000010010c077824 */ /* 0x044fe200078e020f */
[C---:B------:R-:W-:Y:S02]  /*1110*/  ISETP.GE.AND P0, PT, R12.reuse, 0x1000, PT ;  /* 0x000010000c00780c */ /* 0x040fe40003f06270 */
[----:B------:R-:W-:Y:S01]  /*1120*/  IADD3 R12, PT, PT, R12, 0x1, RZ ;  /* 0x000000010c0c7810 */ /* 0x000fe20007ffe0ff */
[----:B------:R-:W-:-:S05]  /*1130*/  IMAD.WIDE R4, R7, 0x4, R4 ;  /* 0x0000000407047825 */ /* 0x000fca00078e0204 */
[----:B------:R0:W-:Y:S05]  /*1140*/  STG.E desc[UR6][R4.64], R17 ;  /* 0x0000001104007986 */ /* 0x0001ea000c101906 */
[----:B------:R-:W-:Y:S05]  /*1150*/  @!P0 BRA `(.L_x_1) ;  /* 0xfffffff000108947 */ /* 0x000fea000383ffff */
[----:B------:R-:W-:Y:S05]  /*1160*/  EXIT ;  /* 0x000000000000794d */ /* 0x000fea0003800000 */
.L_x_2:
[----:B------:R-:W-:-:S00]  /*1170*/  BRA `(.L_x_2) ;  /* 0xfffffffc00fc7947 */ /* 0x000fc0000383ffff */
[----:B------:R-:W-:-:S00]  /*1180*/  NOP ;  /* 0x0000000000007918 */ /* 0x000fc00000000000 */
[----:B------:R-:W-:-:S00]  /*1190*/  NOP ;  /* 0x0000000000007918 */ /* 0x000fc00000000000 */
[----:B------:R-:W-:-:S00]  /*11a0*/  NOP ;  /* 0x0000000000007918 */ /* 0x000fc00000000000 */
[----:B------:R-:W-:-:S00]  /*11b0*/  NOP ;  /* 0x0000000000007918 */ /* 0x000fc00000000000 */
[----:B------:R-:W-:-:S00]  /*11c0*/  NOP ;  /* 0x0000000000007918 */ /* 0x000fc00000000000 */
[----:B------:R-:W-:-:S00]  /*11d0*/  NOP ;  /* 0x0000000000007918 */ /* 0x000fc00000000000 */
[----:B------:R-:W-:-:S00]  /*11e0*/  NOP ;  /* 0x0000000000007918 */ /* 0x000fc00000000000 */
[----:B------:R-:W-:-:S00]  /*11f0*/  NOP ;  /* 0x0000000000007918 */ /* 0x000fc00000000000 */
.L_x_57:


//--------------------- .text._Z13reduce_kernelPfS_S_ --------------------------
	.section	.text._Z13reduce_kernelPfS_S_,"ax",@progbits
	.align	128
        .global         _Z13reduce_kernelPfS_S_
        .type           _Z13reduce_kernelPfS_S_,@function
        .size           _Z13reduce_kernelPfS_S_,(.L_x_53 - _Z13reduce_kernelPfS_S_)
        .other          _Z13reduce_kernelPfS_S_,@"STO_CUDA_ENTRY STV_DEFAULT"
_Z13reduce_kernelPfS_S_:
.text._Z13reduce_kernelPfS_S_:
[----:B------:R-:W-:Y:S01]  /*0000*/  LDC R1, c[0x0][0x37c] ;  /* 0x0000df00ff017b82 */ /* 0x000fe20000000800 */
[----:B------:R-:W0:Y:S07]  /*0010*/  S2R R3, SR_TID.X ;  /* 0x0000000000037919 */ /* 0x000e2e0000002100 */
[----:B------:R-:W0:Y:S01]  /*0020*/  S2UR UR4, SR_CTAID.X ;  /* 0x00000000000479c3 */ /* 0x000e220000002500 */
[----:B------:R-:W1:Y:S01]  /*0030*/  S2R R7, SR_CTAID.Y ;  /* 0x0000000000077919 */ /* 0x000e620000002600 */
[----:B------:R-:W1:Y:S06]  /*0040*/  S2R R2, SR_TID.Y ;  /* 0x0000000000027919 */ /* 0x000e6c0000002200 */
[----:B------:R-:W0:Y:S01]  /*0050*/  LDC R0, c[0x0][0x360] ;  /* 0x0000d800ff007b82 */ /* 0x000e220000000800 */
[----:B------:R-:W1:Y:S01]  /*0060*/  LDCU UR5, c[0x0][0x364] ;  /* 0x00006c80ff0577ac */ /* 0x000e620008000800 */
[----:B0-----:R-:W-:-:S02]  /*0070*/  IMAD R0, R0, UR4, R3 ;  /* 0x0000000400007c24 */ /* 0x001fc4000f8e0203 */
[----:B-1----:R-:W-:-:S05]  /*0080*/  IMAD R7, R7, UR5, R2 ;  /* 0x0000000507077c24 */ /* 0x002fca000f8e0202 */
[----:B------:R-:W-:-:S04]  /*0090*/  LOP3.LUT R2, R0, R7, RZ, 0xfc, !PT ;  /* 0x0000000700027212 */ /* 0x000fc800078efcff */
[----:B------:R-:W-:-:S13]  /*00a0*/  ISETP.GT.U32.AND P0, PT, R2, 0xfff, PT ;  /* 0x00000fff0200780c */ /* 0x000fda0003f04070 */
[----:B------:R-:W-:Y:S05]  /*00b0*/  @P0 EXIT ;  /* 0x000000000000094d */ /* 0x000fea0003800000 */
[----:B------:R-:W0:Y:S01]  /*00c0*/  LDC.64 R2, c[0x0][0x380] ;  /* 0x0000e000ff027b82 */ /* 0x000e220000000a00 */
[----:B------:R-:W1:Y:S01]  /*00d0*/  LDCU.64 UR4, c[0x0][0x358] ;  /* 0x00006b00ff0477ac */ /* 0x000e620008000a00 */
[----:B------:R-:W-:Y:S02]  /*00e0*/  VIADD R9, R0, 0x1 ;  /* 0x0000000100097836 */ /* 0x000fe40000000000 */
[----:B------:R-:W-:-:S04]  /*00f0*/  IMAD R7, R7, 0x1001, R0 ;  /* 0x0000100107077824 */ /* 0x000fc800078e0200 */
[----:B------:R-:W2:Y:S01]  /*0100*/  LDC.64 R4, c[0x0][0x390] ;  /* 0x0000e400ff047b82 */ /* 0x000ea20000000a00 */
[----:B0-----:R-:W-:-:S06]  /*0110*/  IMAD.WIDE R2, R9, 0x4, R2 ;  /* 0x0000000409027825 */ /* 0x001fcc00078e0202 */
[----:B-1----:R-:W3:Y:S01]  /*0120*/  LDG.E R3, desc[UR4][R2.64] ;  /* 0x0000000402037981 */ /* 0x002ee2000c1e1900 */
[----:B--2---:R-:W-:Y:S02]  /*0130*/  IMAD.WIDE R4, R7, 0x4, R4 ;  /* 0x0000000407047825 */ /* 0x004fe400078e0204 */
[----:B------:R-:W0:Y:S03]  /*0140*/  LDC.64 R6, c[0x0][0x388] ;  /* 0x0000e200ff067b82 */ /* 0x000e260000000a00 */
[----:B------:R-:W3:Y:S01]  /*0150*/  LDG.E R0, desc[UR4][R4.64+0x4008] ;  /* 0x0040080404007981 */ /* 0x000ee2000c1e1900 */
[----:B0-----:R-:W-:-:S04]  /*0160*/  IMAD.WIDE R6, R9, 0x4, R6 ;  /* 0x0000000409067825 */ /* 0x001fc800078e0206 */
[----:B---3--:R-:W-:-:S05]  /*0170*/  FADD R0, R0, -R3 ;  /* 0x8000000300007221 */ /* 0x008fca0000000000 */
[----:B------:R0:W-:Y:S04]  /*0180*/  STG.E desc[UR4][R4.64+0x4008], R0 ;  /* 0x0040080004007986 */ /* 0x0001e8000c101904 */
[----:B------:R-:W2:Y:S01]  /*0190*/  LDG.E R6, desc[UR4][R6.64] ;  /* 0x0000000406067981 */ /* 0x000ea2000c1e1900 */
[----:B------:R-:W-:Y:S01]  /*01a0*/  BSSY.RECONVERGENT B0, `(.L_x_3) ;  /* 0x000000d000007945 */ /* 0x000fe20003800200 */
[----:B--2---:R-:W-:-:S04]  /*01b0*/  FMUL R3, R6, 1792.8223876953125 ;  /* 0x44e01a5106037820 */ /* 0x004fc80000400000 */
[----:B------:R-:W1:Y:S08]  /*01c0*/  MUFU.RCP R8, R3 ;  /* 0x0000000300087308 */ /* 0x000e700000001000 */
[----:B------:R-:W2:Y:S01]  /*01d0*/  FCHK P0, R0, R3 ;  /* 0x0000000300007302 */ /* 0x000ea20000000000 */
[----:B-1----:R-:W-:-:S04]  /*01e0*/  FFMA R9, -R3, R8, 1 ;  /* 0x3f80000003097423 */ /* 0x002fc80000000108 */
[----:B------:R-:W-:-:S04]  /*01f0*/  FFMA R9, R8, R9, R8 ;  /* 0x0000000908097223 */ /* 0x000fc80000000008 */
[----:B------:R-:W-:-:S04]  /*0200*/  FFMA R2, R0, R9, RZ ;  /* 0x0000000900027223 */ /* 0x000fc800000000ff */
[----:B------:R-:W-:-:S04]  /*0210*/  FFMA R8, -R3, R2, R0 ;  /* 0x0000000203087223 */ /* 0x000fc80000000100 */
[----:B------:R-:W-:Y:S01]  /*0220*/  FFMA R9, R9, R8, R2 ;  /* 0x0000000809097223 */ /* 0x000fe20000000002 */
[----:B0-2---:R-:W-:Y:S06]  /*0230*/  @!P0 BRA `(.L_x_4) ;  /* 0x00000000000c8947 */ /* 0x005fec0003800000 */
[----:B------:R-:W-:-:S07]  /*0240*/  MOV R2, 0x260 ;  /* 0x0000026000027802 */ /* 0x000fce0000000f00 */
[----:B------:R-:W-:Y:S05]  /*0250*/  CALL.REL.NOINC `($__internal_0_$__cuda_sm3x_div_rn_noftz_f32_slowpath) ;  /* 0x0000000000107944 */ /* 0x000fea0003c00000 */
[----:B------:R-:W-:-:S07]  /*0260*/  IMAD.MOV.U32 R9, RZ, RZ, R0 ;  /* 0x000000ffff097224 */ /* 0x000fce00078e0000 */
.L_x_4:
[----:B------:R-:W-:Y:S05]  /*0270*/  BSYNC.RECONVERGENT B0 ;  /* 0x0000000000007941 */ /* 0x000fea0003800200 */
.L_x_3:
[----:B------:R-:W-:Y:S01]  /*0280*/  STG.E desc[UR4][R4.64+0x4008], R9 ;  /* 0x0040080904007986 */ /* 0x000fe2000c101904 */
[----:B------:R-:W-:Y:S05]  /*0290*/  EXIT ;  /* 0x000000000000794d */ /* 0x000fea0003800000 */
        .weak           $__internal_0_$__cuda_sm3x_div_rn_noftz_f32_slowpath
        .type           $__internal_0_$__cuda_sm3x_div_rn_noftz_f32_slowpath,@function
        .size           $__internal_0_$__cuda_sm3x_div_rn_noftz_f32_slowpath,(.L_x_53 - $__internal_0_$__cuda_sm3x_div_rn_noftz_f32_slowpath)
$__internal_0_$__cuda_sm3x_div_rn_noftz_f32_slowpath:
[--C-:B------:R-:W-:Y:S01]  /*02a0*/  SHF.R.U32.HI R7, RZ, 0x17, R3.reuse ;  /* 0x00000017ff077819 */ /* 0x100fe20000011603 */
[----:B------:R-:W-:Y:S01]  /*02b0*/  BSSY.RECONVERGENT B1, `(.L_x_5) ;  /* 0x0000064000017945 */ /* 0x000fe20003800200 */
[--C-:B------:R-:W-:Y:S01]  /*02c0*/  SHF.R.U32.HI R6, RZ, 0x17, R0.reuse ;  /* 0x00000017ff067819 */ /* 0x100fe20000011600 */
[----:B------:R-:W-:Y:S01]  /*02d0*/  IMAD.MOV.U32 R8, RZ, RZ, R0 ;  /* 0x000000ffff087224 */ /* 0x000fe200078e0000 */
[----:B------:R-:W-:Y:S01]  /*02e0*/  LOP3.LUT R7, R7, 0xff, RZ, 0xc0, !PT ;  /* 0x000000ff07077812 */ /* 0x000fe200078ec0ff */
[----:B------:R-:W-:Y:S01]  /*02f0*/  IMAD.MOV.U32 R9, RZ, RZ, R3 ;  /* 0x000000ffff097224 */ /* 0x000fe200078e0003 */
[----:B------:R-:W-:-:S03]  /*0300*/  LOP3.LUT R6, R6, 0xff, RZ, 0xc0, !PT ;  /* 0x000000ff06067812 */ /* 0x000fc600078ec0ff */
[----:B------:R-:W-:Y:S02]  /*0310*/  VIADD R12, R7, 0xffffffff ;  /* 0xffffffff070c7836 */ /* 0x000fe40000000000 */
[----:B------:R-:W-:-:S03]  /*0320*/  VIADD R11, R6, 0xffffffff ;  /* 0xffffffff060b7836 */ /* 0x000fc60000000000 */
[----:B------:R-:W-:-:S04]  /*0330*/  ISETP.GT.U32.AND P0, PT, R12, 0xfd, PT ;  /* 0x000000fd0c00780c */ /* 0x000fc80003f04070 */
[----:B------:R-:W-:-:S13]  /*0340*/  ISETP.GT.U32.OR P0, PT, R11, 0xfd, P0 ;  /* 0x000000fd0b00780c */ /* 0x000fda0000704470 */
[----:B------:R-:W-:Y:S01]  /*0350*/  @!P0 IMAD.MOV.U32 R10, RZ, RZ, RZ ;  /* 0x000000ffff0a8224 */ /* 0x000fe200078e00ff */
[----:B------:R-:W-:Y:S06]  /*0360*/  @!P0 BRA `(.L_x_6) ;  /* 0x00000000005c8947 */ /* 0x000fec0003800000 */
[----:B------:R-:W-:Y:S02]  /*0370*/  FSETP.GTU.FTZ.AND P0, PT, |R0|, +INF , PT ;  /* 0x7f8000000000780b */ /* 0x000fe40003f1c200 */
[----:B------:R-:W-:-:S04]  /*0380*/  FSETP.GTU.FTZ.AND P1, PT, |R3|, +INF , PT ;  /* 0x7f8000000300780b */ /* 0x000fc80003f3c200 */
[----:B------:R-:W-:-:S13]  /*0390*/  PLOP3.LUT P0, PT, P0, P1, PT, 0xf8, 0x8f ;  /* 0x00000000008f781c */ /* 0x000fda0000703f70 */
[----:B------:R-:W-:Y:S05]  /*03a0*/  @P0 BRA `(.L_x_7) ;  /* 0x00000004004c0947 */ /* 0x000fea0003800000 */
[----:B------:R-:W-:-:S13]  /*03b0*/  LOP3.LUT P0, RZ, R9, 0x7fffffff, R8, 0xc8, !PT ;  /* 0x7fffffff09ff7812 */ /* 0x000fda000780c808 */
[----:B------:R-:W-:Y:S05]  /*03c0*/  @!P0 BRA `(.L_x_8) ;  /* 0x00000004003c8947 */ /* 0x000fea0003800000 */
[C---:B------:R-:W-:Y:S02]  /*03d0*/  FSETP.NEU.FTZ.AND P2, PT, |R0|.reuse, +INF , PT ;  /* 0x7f8000000000780b */ /* 0x040fe40003f5d200 */
[----:B------:R-:W-:Y:S02]  /*03e0*/  FSETP.NEU.FTZ.AND P1, PT, |R3|, +INF , PT ;  /* 0x7f8000000300780b */ /* 0x000fe40003f3d200 */
[----:B------:R-:W-:-:S11]  /*03f0*/  FSETP.NEU.FTZ.AND P0, PT, |R0|, +INF , PT ;  /* 0x7f8000000000780b */ /* 0x000fd60003f1d200 */
[----:B------:R-:W-:Y:S05]  /*0400*/  @!P1 BRA !P2, `(.L_x_8) ;  /* 0x00000004002c9947 */ /* 0x000fea0005000000 */
[----:B------:R-:W-:-:S04]  /*0410*/  LOP3.LUT P2, RZ, R8, 0x7fffffff, RZ, 0xc0, !PT ;  /* 0x7fffffff08ff7812 */ /* 0x000fc8000784c0ff */
[----:B------:R-:W-:-:S13]  /*0420*/  PLOP3.LUT P1, PT, P1, P2, PT, 0x2f, 0xf2 ;  /* 0x0000000000f2781c */ /* 0x000fda0000f24577 */
[----:B------:R-:W-:Y:S05]  /*0430*/  @P1 BRA `(.L_x_9) ;  /* 0x0000000400181947 */ /* 0x000fea0003800000 */
[----:B------:R-:W-:-:S04]  /*0440*/  LOP3.LUT P1, RZ, R9, 0x7fffffff, RZ, 0xc0, !PT ;  /* 0x7fffffff09ff7812 */ /* 0x000fc8000782c0ff */
[----:B------:R-:W-:-:S13]  /*0450*/  PLOP3.LUT P0, PT, P0, P1, PT, 0x2f, 0xf2 ;  /* 0x0000000000f2781c */ /* 0x000fda0000702577 */
[----:B------:R-:W-:Y:S05]  /*0460*/  @P0 BRA `(.L_x_10) ;  /* 0x0000000400000947 */ /* 0x000fea0003800000 */
[----:B------:R-:W-:Y:S02]  /*0470*/  ISETP.GE.AND P0, PT, R11, RZ, PT ;  /* 0x000000ff0b00720c */ /* 0x000fe40003f06270 */
[----:B------:R-:W-:-:S11]  /*0480*/  ISETP.GE.AND P1, PT, R12, RZ, PT ;  /* 0x000000ff0c00720c */ /* 0x000fd60003f26270 */
[----:B------:R-:W-:Y:S02]  /*0490*/  @P0 IMAD.MOV.U32 R10, RZ, RZ, RZ ;  /* 0x000000ffff0a0224 */ /* 0x000fe400078e00ff */
[----:B------:R-:W-:Y:S01]  /*04a0*/  @!P0 FFMA R8, R0, 1.84467440737095516160e+19, RZ ;  /* 0x5f80000000088823 */ /* 0x000fe200000000ff */
[----:B------:R-:W-:Y:S02]  /*04b0*/  @!P0 IMAD.MOV.U32 R10, RZ, RZ, -0x40 ;  /* 0xffffffc0ff0a8424 */ /* 0x000fe400078e00ff */
[----:B------:R-:W-:Y:S02]  /*04c0*/  @!P1 FFMA R9, R3, 1.84467440737095516160e+19, RZ ;  /* 0x5f80000003099823 */ /* 0x000fe400000000ff */
[----:B------:R-:W-:-:S07]  /*04d0*/  @!P1 VIADD R10, R10, 0x40 ;  /* 0x000000400a0a9836 */ /* 0x000fce0000000000 */
.L_x_6:
[----:B------:R-:W-:Y:S01]  /*04e0*/  LEA R0, R7, 0xc0800000, 0x17 ;  /* 0xc080000007007811 */ /* 0x000fe200078eb8ff */
[----:B------:R-:W-:Y:S01]  /*04f0*/  VIADD R6, R6, 0xffffff81 ;  /* 0xffffff8106067836 */ /* 0x000fe20000000000 */
[----:B------:R-:W-:Y:S03]  /*0500*/  BSSY.RECONVERGENT B2, `(.L_x_11) ;  /* 0x0000035000027945 */ /* 0x000fe60003800200 */
[----:B------:R-:W-:Y:S01]  /*0510*/  IMAD.IADD R9, R9, 0x1, -R0 ;  /* 0x0000000109097824 */ /* 0x000fe200078e0a00 */
[C---:B------:R-:W-:Y:S01]  /*0520*/  IADD3 R7, PT, PT, R6.reuse, 0x7f, -R7 ;  /* 0x0000007f06077810 */ /* 0x040fe20007ffe807 */
[----:B------:R-:W-:Y:S02]  /*0530*/  IMAD R0, R6, -0x800000, R8 ;  /* 0xff80000006007824 */ /* 0x000fe400078e0208 */
[----:B------:R-:W0:Y:S01]  /*0540*/  MUFU.RCP R3, R9 ;  /* 0x0000000900037308 */ /* 0x000e220000001000 */
[----:B------:R-:W-:Y:S01]  /*0550*/  FADD.FTZ R11, -R9, -RZ ;  /* 0x800000ff090b7221 */ /* 0x000fe20000010100 */
[----:B------:R-:W-:-:S03]  /*0560*/  IMAD.IADD R7, R7, 0x1, R10 ;  /* 0x0000000107077824 */ /* 0x000fc600078e020a */
[----:B0-----:R-:W-:-:S04]  /*0570*/  FFMA R12, R3, R11, 1 ;  /* 0x3f800000030c7423 */ /* 0x001fc8000000000b */
[----:B------:R-:W-:-:S04]  /*0580*/  FFMA R12, R3, R12, R3 ;  /* 0x0000000c030c7223 */ /* 0x000fc80000000003 */
[----:B------:R-:W-:-:S04]  /*0590*/  FFMA R3, R0, R12, RZ ;  /* 0x0000000c00037223 */ /* 0x000fc800000000ff */
[----:B------:R-:W-:-:S04]  /*05a0*/  FFMA R8, R11, R3, R0 ;  /* 0x000000030b087223 */ /* 0x000fc80000000000 */
[----:B------:R-:W-:-:S04]  /*05b0*/  FFMA R13, R12, R8, R3 ;  /* 0x000000080c0d7223 */ /* 0x000fc80000000003 */
[----:B------:R-:W-:-:S04]  /*05c0*/  FFMA R8, R11, R13, R0 ;  /* 0x0000000d0b087223 */ /* 0x000fc80000000000 */
[----:B------:R-:W-:-:S05]  /*05d0*/  FFMA R0, R12, R8, R13 ;  /* 0x000000080c007223 */ /* 0x000fca000000000d */
[----:B------:R-:W-:-:S04]  /*05e0*/  SHF.R.U32.HI R3, RZ, 0x17, R0 ;  /* 0x00000017ff037819 */ /* 0x000fc80000011600 */
[----:B------:R-:W-:-:S05]  /*05f0*/  LOP3.LUT R3, R3, 0xff, RZ, 0xc0, !PT ;  /* 0x000000ff03037812 */ /* 0x000fca00078ec0ff */
[----:B------:R-:W-:-:S04]  /*0600*/  IMAD.IADD R9, R3, 0x1, R7 ;  /* 0x0000000103097824 */ /* 0x000fc800078e0207 */
[----:B------:R-:W-:-:S05]  /*0610*/  VIADD R3, R9, 0xffffffff ;  /* 0xffffffff09037836 */ /* 0x000fca0000000000 */
[----:B------:R-:W-:-:S13]  /*0620*/  ISETP.GE.U32.AND P0, PT, R3, 0xfe, PT ;  /* 0x000000fe0300780c */ /* 0x000fda0003f06070 */
[----:B------:R-:W-:Y:S05]  /*0630*/  @!P0 BRA `(.L_x_12) ;  /* 0x0000000000808947 */ /* 0x000fea0003800000 */
[----:B------:R-:W-:-:S13]  /*0640*/  ISETP.GT.AND P0, PT, R9, 0xfe, PT ;  /* 0x000000fe0900780c */ /* 0x000fda0003f04270 */
[----:B------:R-:W-:Y:S05]  /*0650*/  @P0 BRA `(.L_x_13) ;  /* 0x00000000006c0947 */ /* 0x000fea0003800000 */
[----:B------:R-:W-:-:S13]  /*0660*/  ISETP.GE.AND P0, PT, R9, 0x1, PT ;  /* 0x000000010900780c */ /* 0x000fda0003f06270 */
[----:B------:R-:W-:Y:S05]  /*0670*/  @P0 BRA `(.L_x_14) ;  /* 0x0000000000740947 */ /* 0x000fea0003800000 */
[----:B------:R-:W-:Y:S02]  /*0680*/  ISETP.GE.AND P0, PT, R9, -0x18, PT ;  /* 0xffffffe80900780c */ /* 0x000fe40003f06270 */
[----:B------:R-:W-:-:S11]  /*0690*/  LOP3.LUT R0, R0, 0x80000000, RZ, 0xc0, !PT ;  /* 0x8000000000007812 */ /* 0x000fd600078ec0ff */
[----:B------:R-:W-:Y:S05]  /*06a0*/  @!P0 BRA `(.L_x_14) ;  /* 0x0000000000688947 */ /* 0x000fea0003800000 */
[CCC-:B------:R-:W-:Y:S01]  /*06b0*/  FFMA.RZ R3, R12.reuse, R8.reuse, R13.reuse ;  /* 0x000000080c037223 */ /* 0x1c0fe2000000c00d */
[CCC-:B------:R-:W-:Y:S01]  /*06c0*/  FFMA.RM R6, R12.reuse, R8.reuse, R13.reuse ;  /* 0x000000080c067223 */ /* 0x1c0fe2000000400d */
[C---:B------:R-:W-:Y:S02]  /*06d0*/  ISETP.NE.AND P2, PT, R9.reuse, RZ, PT ;  /* 0x000000ff0900720c */ /* 0x040fe40003f45270 */
[----:B------:R-:W-:Y:S02]  /*06e0*/  ISETP.NE.AND P1, PT, R9, RZ, PT ;  /* 0x000000ff0900720c */ /* 0x000fe40003f25270 */
[----:B------:R-:W-:Y:S01]  /*06f0*/  LOP3.LUT R7, R3, 0x7fffff, RZ, 0xc0, !PT ;  /* 0x007fffff03077812 */ /* 0x000fe200078ec0ff */
[----:B------:R-:W-:Y:S01]  /*0700*/  FFMA.RP R3, R12, R8, R13 ;  /* 0x000000080c037223 */ /* 0x000fe2000000800d */
[----:B------:R-:W-:Y:S02]  /*0710*/  VIADD R8, R9, 0x20 ;  /* 0x0000002009087836 */ /* 0x000fe40000000000 */
[----:B------:R-:W-:Y:S01]  /*0720*/  LOP3.LUT R7, R7, 0x800000, RZ, 0xfc, !PT ;  /* 0x0080000007077812 */ /* 0x000fe200078efcff */
[----:B------:R-:W-:Y:S01]  /*0730*/  IMAD.MOV R9, RZ, RZ, -R9 ;  /* 0x000000ffff097224 */ /* 0x000fe200078e0a09 */
[----:B------:R-:W-:-:S02]  /*0740*/  FSETP.NEU.FTZ.AND P0, PT, R3, R6, PT ;  /* 0x000000060300720b */ /* 0x000fc40003f1d000 */
[----:B------:R-:W-:Y:S02]  /*0750*/  SHF.L.U32 R8, R7, R8, RZ ;  /* 0x0000000807087219 */ /* 0x000fe400000006ff */
[----:B------:R-:W-:Y:S02]  /*0760*/  SEL R6, R9, RZ, P2 ;  /* 0x000000ff09067207 */ /* 0x000fe40001000000 */
[----:B------:R-:W-:Y:S02]  /*0770*/  ISETP.NE.AND P1, PT, R8, RZ, P1 ;  /* 0x000000ff0800720c */ /* 0x000fe40000f25270 */
[----:B------:R-:W-:Y:S02]  /*0780*/  SHF.R.U32.HI R6, RZ, R6, R7 ;  /* 0x00000006ff067219 */ /* 0x000fe40000011607 */
[----:B------:R-:W-:Y:S02]  /*0790*/  PLOP3.LUT P0, PT, P0, P1, PT, 0xf8, 0x8f ;  /* 0x00000000008f781c */ /* 0x000fe40000703f70 */
[----:B------:R-:W-:-:S02]  /*07a0*/  SHF.R.U32.HI R8, RZ, 0x1, R6 ;  /* 0x00000001ff087819 */ /* 0x000fc40000011606 */
[----:B------:R-:W-:-:S04]  /*07b0*/  SEL R3, RZ, 0x1, !P0 ;  /* 0x00000001ff037807 */ /* 0x000fc80004000000 */
[----:B------:R-:W-:-:S04]  /*07c0*/  LOP3.LUT R3, R3, 0x1, R8, 0xf8, !PT ;  /* 0x0000000103037812 */ /* 0x000fc800078ef808 */
[----:B------:R-:W-:-:S05]  /*07d0*/  LOP3.LUT R3, R3, R6, RZ, 0xc0, !PT ;  /* 0x0000000603037212 */ /* 0x000fca00078ec0ff */
[----:B------:R-:W-:-:S05]  /*07e0*/  IMAD.IADD R3, R8, 0x1, R3 ;  /* 0x0000000108037824 */ /* 0x000fca00078e0203 */
[----:B------:R-:W-:Y:S01]  /*07f0*/  LOP3.LUT R0, R3, R0, RZ, 0xfc, !PT ;  /* 0x0000000003007212 */ /* 0x000fe200078efcff */
[----:B------:R-:W-:Y:S06]  /*0800*/  BRA `(.L_x_14) ;  /* 0x0000000000107947 */ /* 0x000fec0003800000 */
.L_x_13:
[----:B------:R-:W-:-:S04]  /*0810*/  LOP3.LUT R0, R0, 0x80000000, RZ, 0xc0, !PT ;  /* 0x8000000000007812 */ /* 0x000fc800078ec0ff */
[----:B------:R-:W-:Y:S01]  /*0820*/  LOP3.LUT R0, R0, 0x7f800000, RZ, 0xfc, !PT ;  /* 0x7f80000000007812 */ /* 0x000fe200078efcff */
[----:B------:R-:W-:Y:S06]  /*0830*/  BRA `(.L_x_14) ;  /* 0x0000000000047947 */ /* 0x000fec0003800000 */
.L_x_12:
[----:B------:R-:W-:-:S07]  /*0840*/  IMAD R0, R7, 0x800000, R0 ;  /* 0x0080000007007824 */ /* 0x000fce00078e0200 */
.L_x_14:
[----:B------:R-:W-:Y:S05]  /*0850*/  BSYNC.RECONVERGENT B2 ;  /* 0x0000000000027941 */ /* 0x000fea0003800200 */
.L_x_11:
[----:B------:R-:W-:Y:S05]  /*0860*/  BRA `(.L_x_15) ;  /* 0x0000000000207947 */ /* 0x000fea0003800000 */
.L_x_10:
[----:B------:R-:W-:-:S04]  /*0870*/  LOP3.LUT R0, R9, 0x80000000, R8, 0x48, !PT ;  /* 0x8000000009007812 */ /* 0x000fc800078e4808 */
[----:B------:R-:W-:Y:S01]  /*0880*/  LOP3.LUT R0, R0, 0x7f800000, RZ, 0xfc, !PT ;  /* 0x7f80000000007812 */ /* 0x000fe200078efcff */
[----:B------:R-:W-:Y:S06]  /*0890*/  BRA `(.L_x_15) ;  /* 0x0000000000147947 */ /* 0x000fec0003800000 */
.L_x_9:
[----:B------:R-:W-:Y:S01]  /*08a0*/  LOP3.LUT R0, R9, 0x80000000, R8, 0x48, !PT ;  /* 0x8000000009007812 */ /* 0x000fe200078e4808 */
[----:B------:R-:W-:Y:S06]  /*08b0*/  BRA `(.L_x_15) ;  /* 0x00000000000c7947 */ /* 0x000fec0003800000 */
.L_x_8:
[----:B------:R-:W0:Y:S01]  /*08c0*/  MUFU.RSQ R0, -QNAN ;  /* 0xffc0000000007908 */ /* 0x000e220000001400 */
[----:B------:R-:W-:Y:S05]  /*08d0*/  BRA `(.L_x_15) ;  /* 0x0000000000047947 */ /* 0x000fea0003800000 */
.L_x_7:
[----:B------:R-:W-:-:S07]  /*08e0*/  FADD.FTZ R0, R0, R3 ;  /* 0x0000000300007221 */ /* 0x000fce0000010000 */
.L_x_15:
[----:B------:R-:W-:Y:S05]  /*08f0*/  BSYNC.RECONVERGENT B1 ;  /* 0x0000000000017941 */ /* 0x000fea0003800200 */
.L_x_5:
[----:B------:R-:W-:-:S04]  /*0900*/  IMAD.MOV.U32 R3, RZ, RZ, 0x0 ;  /* 0x00000000ff037424 */ /* 0x000fc800078e00ff */
[----:B0-----:R-:W-:Y:S05]  /*0910*/  RET.REL.NODEC R2 `(_Z13reduce_kernelPfS_S_) ;  /* 0xfffffff402b87950 */ /* 0x001fea0003c3ffff */
.L_x_16:
        /* <DEDUP_REMOVED lines=14> */
.L_x_53:


//--------------------- .text._Z10std_kernelPfS_S_ --------------------------
	.section	.text._Z10std_kernelPfS_S_,"ax",@progbits
	.align	128
        .global         _Z10std_kernelPfS_S_
        .type           _Z10std_kernelPfS_S_,@function
        .size           _Z10std_kernelPfS_S_,(.L_x_55 - _Z10std_kernelPfS_S_)
        .other          _Z10std_kernelPfS_S_,@"STO_CUDA_ENTRY STV_DEFAULT"
_Z10std_kernelPfS_S_:
.text._Z10std_kernelPfS_S_:
        /* <DEDUP_REMOVED lines=8> */
[----:B------:R-:W1:Y:S01]  /*0080*/  LDCU.64 UR6, c[0x0][0x358] ;  /* 0x00006b00ff0677ac */ /* 0x000e620008000a00 */
[----:B------:R-:W-:Y:S01]  /*0090*/  IADD3 R11, PT, PT, R9, 0x4005, RZ ;  /* 0x00004005090b7810 */ /* 0x000fe20007ffe0ff */
[----:B------:R-:W-:Y:S01]  /*00a0*/  HFMA2 R0, -RZ, RZ, 0, 0 ;  /* 0x00000000ff007431 */ /* 0x000fe200000001ff */
[----:B------:R-:W-:-:S04]  /*00b0*/  UMOV UR4, URZ ;  /* 0x000000ff00047c82 */ /* 0x000fc80008000000 */
[----:B------:R-:W2:Y:S08]  /*00c0*/  LDC.64 R4, c[0x0][0x390] ;  /* 0x0000e400ff047b82 */ /* 0x000eb00000000a00 */
[----:B------:R-:W3:Y:S01]  /*00d0*/  LDC.64 R6, c[0x0][0x380] ;  /* 0x0000e000ff067b82 */ /* 0x000ee20000000a00 */
[----:B0-----:R-:W-:-:S05]  /*00e0*/  IMAD.WIDE R2, R9, 0x4, R2 ;  /* 0x0000000409027825 */ /* 0x001fca00078e0202 */
[----:B-1----:R0:W-:Y:S01]  /*00f0*/  STG.E desc[UR6][R2.64+0x4], RZ ;  /* 0x000004ff02007986 */ /* 0x0021e2000c101906 */
[----:B--2---:R-:W-:-:S04]  /*0100*/  IMAD.WIDE R4, R11, 0x4, R4 ;  /* 0x000000040b047825 */ /* 0x004fc800078e0204 */
[----:B0--3--:R-:W-:-:S07]  /*0110*/  IMAD.WIDE R6, R9, 0x4, R6 ;  /* 0x0000000409067825 */ /* 0x009fce00078e0206 */
.L_x_17:
[----:B--2---:R-:W2:Y:S04]  /*0120*/  LDG.E R8, desc[UR6][R6.64+0x4] ;  /* 0x0000040606087981 */ /* 0x004ea8000c1e1900 */
[----:B------:R-:W2:Y:S02]  /*0130*/  LDG.E R9, desc[UR6][R4.64+-0xc00c] ;  /* 0xff3ff40604097981 */ /* 0x000ea4000c1e1900 */
[----:B--2---:R-:W-:-:S04]  /*0140*/  FADD R9, -R8, R9 ;  /* 0x0000000908097221 */ /* 0x004fc80000000100 */
[----:B------:R-:W-:-:S05]  /*0150*/  FFMA R9, R9, R9, R0 ;  /* 0x0000000909097223 */ /* 0x000fca0000000000 */
[----:B------:R0:W-:Y:S04]  /*0160*/  STG.E desc[UR6][R2.64+0x4], R9 ;  /* 0x0000040902007986 */ /* 0x0001e8000c101906 */
[----:B------:R-:W2:Y:S04]  /*0170*/  LDG.E R0, desc[UR6][R6.64+0x4] ;  /* 0x0000040606007981 */ /* 0x000ea8000c1e1900 */
        /* <DEDUP_REMOVED lines=9> */
[----:B------:R-:W3:Y:S04]  /*0210*/  LDG.E R0, desc[UR6][R6.64+0x4] ;  /* 0x0000040606007981 */ /* 0x000ee8000c1e1900 */
[----:B0-----:R-:W3:Y:S02]  /*0220*/  LDG.E R9, desc[UR6][R4.64] ;  /* 0x0000000604097981 */ /* 0x001ee4000c1e1900 */
[----:B---3--:R-:W-:-:S04]  /*0230*/  FADD R0, -R0, R9 ;  /* 0x0000000900007221 */ /* 0x008fc80000000100 */
[----:B------:R-:W-:-:S05]  /*0240*/  FFMA R9, R0, R0, R13 ;  /* 0x0000000000097223 */ /* 0x000fca000000000d */
[----:B------:R0:W-:Y:S04]  /*0250*/  STG.E desc[UR6][R2.64+0x4], R9 ;  /* 0x0000040902007986 */ /* 0x0001e8000c101906 */
[----:B------:R-:W3:Y:S04]  /*0260*/  LDG.E R0, desc[UR6][R6.64+0x4] ;  /* 0x0000040606007981 */ /* 0x000ee8000c1e1900 */
[----:B-1----:R-:W3:Y:S02]  /*0270*/  LDG.E R11, desc[UR6][R4.64+0x4004] ;  /* 0x00400406040b7981 */ /* 0x002ee4000c1e1900 */
[----:B---3--:R-:W-:-:S04]  /*0280*/  FADD R0, -R0, R11 ;  /* 0x0000000b00007221 */ /* 0x008fc80000000100 */
[----:B------:R-:W-:-:S05]  /*0290*/  FFMA R11, R0, R0, R9 ;  /* 0x00000000000b7223 */ /* 0x000fca0000000009 */
[----:B------:R1:W-:Y:S04]  /*02a0*/  STG.E desc[UR6][R2.64+0x4], R11 ;  /* 0x0000040b02007986 */ /* 0x0003e8000c101906 */
[----:B------:R-:W3:Y:S04]  /*02b0*/  LDG.E R0, desc[UR6][R6.64+0x4] ;  /* 0x0000040606007981 */ /* 0x000ee8000c1e1900 */
[----:B--2---:R-:W3:Y:S02]  /*02c0*/  LDG.E R13, desc[UR6][R4.64+0x8008] ;  /* 0x00800806040d7981 */ /* 0x004ee4000c1e1900 */
[----:B---3--:R-:W-:-:S04]  /*02d0*/  FADD R0, -R0, R13 ;  /* 0x0000000d00007221 */ /* 0x008fc80000000100 */
        /* <DEDUP_REMOVED lines=128> */
[----:B-1----:R0:W3:Y:S01]  /*0ae0*/  LDG.E R11, desc[UR6][R4.64+0x70070] ;  /* 0x07007006040b7981 */ /* 0x0020e2000c1e1900 */
[----:B------:R-:W-:-:S04]  /*0af0*/  UIADD3 UR4, UPT, UPT, UR4, 0x20, URZ ;  /* 0x0000002004047890 */ /* 0x000fc8000fffe0ff */
[----:B------:R-:W-:Y:S01]  /*0b00*/  UISETP.NE.AND UP0, UPT, UR4, 0x1000, UPT ;  /* 0x000010000400788c */ /* 0x000fe2000bf05270 */
[----:B0-----:R-:W-:-:S04]  /*0b10*/  IADD3 R4, P0, PT, R4, 0x80080, RZ ;  /* 0x0008008004047810 */ /* 0x001fc80007f1e0ff */
[----:B------:R-:W-:Y:S01]  /*0b20*/  IADD3.X R5, PT, PT, RZ, R5, RZ, P0, !PT ;  /* 0x00000005ff057210 */ /* 0x000fe200007fe4ff */
[----:B---3--:R-:W-:-:S04]  /*0b30*/  FADD R0, -R0, R11 ;  /* 0x0000000b00007221 */ /* 0x008fc80000000100 */
[----:B------:R-:W-:-:S05]  /*0b40*/  FFMA R0, R0, R0, R9 ;  /* 0x0000000000007223 */ /* 0x000fca0000000009 */
[----:B------:R2:W-:Y:S01]  /*0b50*/  STG.E desc[UR6][R2.64+0x4], R0 ;  /* 0x0000040002007986 */ /* 0x0005e2000c101906 */
[----:B------:R-:W-:Y:S05]  /*0b60*/  BRA.U UP0, `(.L_x_17) ;  /* 0xfffffff5006c7547 */ /* 0x000fea000b83ffff */
[----:B------:R-:W-:Y:S01]  /*0b70*/  HFMA2 R5, -RZ, RZ, 0.290771484375, 0.0001184940338134765625 ;  /* 0x34a707c4ff057431 */ /* 0x000fe200000001ff */
[----:B------:R-:W-:Y:S01]  /*0b80*/  MOV R4, 0x4a442e10 ;  /* 0x4a442e1000047802 */ /* 0x000fe20000000f00 */
[----:B------:R-:W0:Y:S01]  /*0b90*/  FCHK P0, R0, 3214212 ;  /* 0x4a442e1000007902 */ /* 0x000e220000000000 */
[----:B------:R-:W-:Y:S03]  /*0ba0*/  BSSY.RECONVERGENT B1, `(.L_x_18) ;  /* 0x000000a000017945 */ /* 0x000fe60003800200 */
[----:B------:R-:W-:-:S04]  /*0bb0*/  FFMA R4, R5, -R4, 1 ;  /* 0x3f80000005047423 */ /* 0x000fc80000000804 */
[----:B------:R-:W-:-:S04]  /*0bc0*/  FFMA R5, R4, R5, 3.1111824227991746739e-07 ;  /* 0x34a707c404057423 */ /* 0x000fc80000000005 */
[----:B------:R-:W-:-:S04]  /*0bd0*/  FFMA R4, R0, R5, RZ ;  /* 0x0000000500047223 */ /* 0x000fc800000000ff */
[----:B------:R-:W-:-:S04]  /*0be0*/  FFMA R6, R4, -3214212, R0 ;  /* 0xca442e1004067823 */ /* 0x000fc80000000000 */
[----:B------:R-:W-:Y:S01]  /*0bf0*/  FFMA R4, R5, R6, R4 ;  /* 0x0000000605047223 */ /* 0x000fe20000000004 */
[----:B0-----:R-:W-:Y:S06]  /*0c00*/  @!P0 BRA `(.L_x_19) ;  /* 0x00000000000c8947 */ /* 0x001fec0003800000 */
[----:B------:R-:W-:-:S07]  /*0c10*/  MOV R4, 0xc30 ;  /* 0x00000c3000047802 */ /* 0x000fce0000000f00 */
[----:B--2---:R-:W-:Y:S05]  /*0c20*/  CALL.REL.NOINC `($__internal_2_$__cuda_sm3x_div_rn_noftz_f32_slowpath) ;  /* 0x0000000000b87944 */ /* 0x004fea0003c00000 */
[----:B------:R-:W-:-:S07]  /*0c30*/  MOV R4, R0 ;  /* 0x0000000000047202 */ /* 0x000fce0000000f00 */
.L_x_19:
[----:B------:R-:W-:Y:S05]  /*0c40*/  BSYNC.RECONVERGENT B1 ;  /* 0x0000000000017941 */ /* 0x000fea0003800200 */
.L_x_18:
[----:B--2---:R-:W-:Y:S01]  /*0c50*/  IADD3 R0, PT, PT, R4, -0xd000000, RZ ;  /* 0xf300000004007810 */ /* 0x004fe20007ffe0ff */
[----:B------:R0:W1:Y:S01]  /*0c60*/  MUFU.RSQ R7, R4 ;  /* 0x0000000400077308 */ /* 0x0000620000001400 */
[----:B------:R-:W-:Y:S02]  /*0c70*/  BSSY.RECONVERGENT B0, `(.L_x_20) ;  /* 0x000000c000007945 */ /* 0x000fe40003800200 */
[----:B------:R-:W-:-:S13]  /*0c80*/  ISETP.GT.U32.AND P0, PT, R0, 0x727fffff, PT ;  /* 0x727fffff0000780c */ /* 0x000fda0003f04070 */
[----:B0-----:R-:W-:Y:S05]  /*0c90*/  @!P0 BRA `(.L_x_21) ;  /* 0x0000000000148947 */ /* 0x001fea0003800000 */
[----:B------:R-:W-:Y:S02]  /*0ca0*/  MOV R0, R4 ;  /* 0x0000000400007202 */ /* 0x000fe40000000f00 */
[----:B------:R-:W-:-:S07]  /*0cb0*/  MOV R9, 0xcd0 ;  /* 0x00000cd000097802 */ /* 0x000fce0000000f00 */
[----:B-1----:R-:W-:Y:S05]  /*0cc0*/  CALL.REL.NOINC `($__internal_1_$__cuda_sm20_sqrt_rn_f32_slowpath) ;  /* 0x0000000000347944 */ /* 0x002fea0003c00000 */
[----:B------:R-:W-:Y:S01]  /*0cd0*/  MOV R5, R0 ;  /* 0x0000000000057202 */ /* 0x000fe20000000f00 */
[----:B------:R-:W-:Y:S06]  /*0ce0*/  BRA `(.L_x_22) ;  /* 0x0000000000107947 */ /* 0x000fec0003800000 */
.L_x_21:
[C---:B-1----:R-:W-:Y:S01]  /*0cf0*/  FMUL.FTZ R5, R7.reuse, R4 ;  /* 0x0000000407057220 */ /* 0x042fe20000410000 */
[----:B------:R-:W-:-:S03]  /*0d00*/  FMUL.FTZ R0, R7, 0.5 ;  /* 0x3f00000007007820 */ /* 0x000fc60000410000 */
[----:B------:R-:W-:-:S04]  /*0d10*/  FFMA R4, -R5, R5, R4 ;  /* 0x0000000505047223 */ /* 0x000fc80000000104 */
[----:B------:R-:W-:-:S07]  /*0d20*/  FFMA R5, R4, R0, R5 ;  /* 0x0000000004057223 */ /* 0x000fce0000000005 */
.L_x_22:
[----:B------:R-:W-:Y:S05]  /*0d30*/  BSYNC.RECONVERGENT B0 ;  /* 0x0000000000007941 */ /* 0x000fea0003800200 */
.L_x_20:
[----:B------:R-:W-:Y:S01]  /*0d40*/  FSETP.GTU.AND P0, PT, R5, 0.0049999998882412910461, PT ;  /* 0x3ba3d70a0500780b */ /* 0x000fe20003f0c000 */
[----:B------:R0:W-:-:S12]  /*0d50*/  STG.E desc[UR6][R2.64+0x4], R5 ;  /* 0x0000040502007986 */ /* 0x0001d8000c101906 */
[----:B0-----:R-:W-:Y:S05]  /*0d60*/  @P0 EXIT ;  /* 0x000000000000094d */ /* 0x001fea0003800000 */
[----:B------:R-:W-:-:S05]  /*0d70*/  HFMA2 R5, -RZ, RZ, 1.875, 0 ;  /* 0x3f800000ff057431 */ /* 0x000fca00000001ff */
[----:B------:R-:W-:Y:S01]  /*0d80*/  STG.E desc[UR6][R2.64+0x4], R5 ;  /* 0x0000040502007986 */ /* 0x000fe2000c101906 */
[----:B------:R-:W-:Y:S05]  /*0d90*/  EXIT ;  /* 0x000000000000794d */ /* 0x000fea0003800000 */
        .weak           $__internal_1_$__cuda_sm20_sqrt_rn_f32_slowpath
        .type           $__internal_1_$__cuda_sm20_sqrt_rn_f32_slowpath,@function
        .size           $__internal_1_$__cuda_sm20_sqrt_rn_f32_slowpath,($__internal_2_$__cuda_sm3x_div_rn_noftz_f32_slowpath - $__internal_1_$__cuda_sm20_sqrt_rn_f32_slowpath)
$__internal_1_$__cuda_sm20_sqrt_rn_f32_slowpath:
[----:B------:R-:W-:-:S13]  /*0da0*/  LOP3.LUT P0, RZ, R0, 0x7fffffff, RZ, 0xc0, !PT ;  /* 0x7fffffff00ff7812 */ /* 0x000fda000780c0ff */
[----:B------:R-:W-:Y:S01]  /*0db0*/  @!P0 MOV R4, R0 ;  /* 0x0000000000048202 */ /* 0x000fe20000000f00 */
[----:B------:R-:W-:Y:S06]  /*0dc0*/  @!P0 BRA `(.L_x_23) ;  /* 0x0000000000408947 */ /* 0x000fec0003800000 */
[----:B------:R-:W-:-:S13]  /*0dd0*/  FSETP.GEU.FTZ.AND P0, PT, R0, RZ, PT ;  /* 0x000000ff0000720b */ /* 0x000fda0003f1e000 */
[----:B------:R-:W-:Y:S01]  /*0de0*/  @!P0 MOV R4, 0x7fffffff ;  /* 0x7fffffff00048802 */ /* 0x000fe20000000f00 */
[----:B------:R-:W-:Y:S06]  /*0df0*/  @!P0 BRA `(.L_x_23) ;  /* 0x0000000000348947 */ /* 0x000fec0003800000 */
[----:B------:R-:W-:-:S13]  /*0e00*/  FSETP.GTU.FTZ.AND P0, PT, |R0|, +INF , PT ;  /* 0x7f8000000000780b */ /* 0x000fda0003f1c200 */
[----:B------:R-:W-:Y:S01]  /*0e10*/  @P0 FADD.FTZ R4, R0, 1 ;  /* 0x3f80000000040421 */ /* 0x000fe20000010000 */
[----:B------:R-:W-:Y:S06]  /*0e20*/  @P0 BRA `(.L_x_23) ;  /* 0x0000000000280947 */ /* 0x000fec0003800000 */
[----:B------:R-:W-:-:S13]  /*0e30*/  FSETP.NEU.FTZ.AND P0, PT, |R0|, +INF , PT ;  /* 0x7f8000000000780b */ /* 0x000fda0003f1d200 */
[----:B------:R-:W-:-:S04]  /*0e40*/  @P0 FFMA R5, R0, 1.84467440737095516160e+19, RZ ;  /* 0x5f80000000050823 */ /* 0x000fc800000000ff */
[----:B------:R-:W0:Y:S02]  /*0e50*/  @P0 MUFU.RSQ R4, R5 ;  /* 0x0000000500040308 */ /* 0x000e240000001400 */
[----:B0-----:R-:W-:Y:S01]  /*0e60*/  @P0 FMUL.FTZ R6, R5, R4 ;  /* 0x0000000405060220 */ /* 0x001fe20000410000 */
[----:B------:R-:W-:Y:S01]  /*0e70*/  @P0 FMUL.FTZ R8, R4, 0.5 ;  /* 0x3f00000004080820 */ /* 0x000fe20000410000 */
[----:B------:R-:W-:Y:S02]  /*0e80*/  @!P0 MOV R4, R0 ;  /* 0x0000000000048202 */ /* 0x000fe40000000f00 */
[----:B------:R-:W-:-:S04]  /*0e90*/  @P0 FADD.FTZ R7, -R6, -RZ ;  /* 0x800000ff06070221 */ /* 0x000fc80000010100 */
[----:B------:R-:W-:-:S04]  /*0ea0*/  @P0 FFMA R7, R6, R7, R5 ;  /* 0x0000000706070223 */ /* 0x000fc80000000005 */
[----:B------:R-:W-:-:S04]  /*0eb0*/  @P0 FFMA R7, R7, R8, R6 ;  /* 0x0000000807070223 */ /* 0x000fc80000000006 */
[----:B------:R-:W-:-:S07]  /*0ec0*/  @P0 FMUL.FTZ R4, R7, 2.3283064365386962891e-10 ;  /* 0x2f80000007040820 */ /* 0x000fce0000410000 */
.L_x_23:
[----:B------:R-:W-:Y:S01]  /*0ed0*/  HFMA2 R5, -RZ, RZ, 0, 0 ;  /* 0x00000000ff057431 */ /* 0x000fe200000001ff */
[----:B------:R-:W-:Y:S02]  /*0ee0*/  MOV R0, R4 ;  /* 0x0000000400007202 */ /* 0x000fe40000000f00 */
[----:B------:R-:W-:-:S04]  /*0ef0*/  MOV R4, R9 ;  /* 0x0000000900047202 */ /* 0x000fc80000000f00 */
[----:B------:R-:W-:Y:S05]  /*0f00*/  RET.REL.NODEC R4 `(_Z10std_kernelPfS_S_) ;  /* 0xfffffff0043c7950 */ /* 0x000fea0003c3ffff */
        .weak           $__internal_2_$__cuda_sm3x_div_rn_noftz_f32_slowpath
        .type           $__internal_2_$__cuda_sm3x_div_rn_noftz_f32_slowpath,@function
        .size           $__internal_2_$__cuda_sm3x_div_rn_noftz_f32_slowpath,(.L_x_55 - $__internal_2_$__cuda_sm3x_div_rn_noftz_f32_slowpath)
$__internal_2_$__cuda_sm3x_div_rn_noftz_f32_slowpath:
[----:B------:R-:W-:Y:S01]  /*0f10*/  SHF.R.U32.HI R5, RZ, 0x17, R0 ;  /* 0x00000017ff057819 */ /* 0x000fe20000011600 */
[----:B------:R-:W-:Y:S04]  /*0f20*/  BSSY.RECONVERGENT B0, `(.L_x_24) ;  /* 0x000005c000007945 */ /* 0x000fe80003800200 */
[----:B------:R-:W-:Y:S01]  /*0f30*/  BSSY.RELIABLE B2, `(.L_x_25) ;  /* 0x000001a000027945 */ /* 0x000fe20003800100 */
[----:B------:R-:W-:Y:S02]  /*0f40*/  LOP3.LUT R7, R5, 0xff, RZ, 0xc0, !PT ;  /* 0x000000ff05077812 */ /* 0x000fe400078ec0ff */
[----:B------:R-:W-:Y:S02]  /*0f50*/  MOV R5, R0 ;  /* 0x0000000000057202 */ /* 0x000fe40000000f00 */
[----:B------:R-:W-:-:S04]  /*0f60*/  IADD3 R8, PT, PT, R7, -0x1, RZ ;  /* 0xffffffff07087810 */ /* 0x000fc80007ffe0ff */
[----:B------:R-:W-:-:S13]  /*0f70*/  ISETP.GT.U32.OR P0, PT, R8, 0xfd, !PT ;  /* 0x000000fd0800780c */ /* 0x000fda0007f04470 */
[----:B------:R-:W-:Y:S01]  /*0f80*/  @!P0 MOV R6, RZ ;  /* 0x000000ff00068202 */ /* 0x000fe20000000f00 */
[----:B------:R-:W-:Y:S06]  /*0f90*/  @!P0 BRA `(.L_x_26) ;  /* 0x00000000004c8947 */ /* 0x000fec0003800000 */
[----:B------:R-:W-:-:S13]  /*0fa0*/  FSETP.GTU.FTZ.AND P0, PT, |R0|, +INF , PT ;  /* 0x7f8000000000780b */ /* 0x000fda0003f1c200 */
[----:B------:R-:W-:Y:S05]  /*0fb0*/  @P0 BREAK.RELIABLE B2 ;  /* 0x0000000000020942 */ /* 0x000fea0003800100 */
[----:B------:R-:W-:Y:S05]  /*0fc0*/  @P0 BRA `(.L_x_27) ;  /* 0x0000000400400947 */ /* 0x000fea0003800000 */
[----:B------:R-:W-:-:S05]  /*0fd0*/  HFMA2 R6, -RZ, RZ, 12.53125, 0.0947265625 ;  /* 0x4a442e10ff067431 */ /* 0x000fca00000001ff */
[----:B------:R-:W-:-:S13]  /*0fe0*/  LOP3.LUT P0, RZ, R6, 0x7fffffff, R5, 0xc8, !PT ;  /* 0x7fffffff06ff7812 */ /* 0x000fda000780c805 */
[----:B------:R-:W-:Y:S05]  /*0ff0*/  @!P0 BREAK.RELIABLE B2 ;  /* 0x0000000000028942 */ /* 0x000fea0003800100 */
[----:B------:R-:W-:Y:S05]  /*1000*/  @!P0 BRA `(.L_x_28) ;  /* 0x0000000400288947 */ /* 0x000fea0003800000 */
[----:B------:R-:W-:-:S13]  /*1010*/  LOP3.LUT P0, RZ, R5, 0x7fffffff, RZ, 0xc0, !PT ;  /* 0x7fffffff05ff7812 */ /* 0x000fda000780c0ff */
[----:B------:R-:W-:Y:S05]  /*1020*/  @!P0 BREAK.RELIABLE B2 ;  /* 0x0000000000028942 */ /* 0x000fea0003800100 */
[----:B------:R-:W-:Y:S05]  /*1030*/  @!P0 BRA `(.L_x_29) ;  /* 0x0000000400148947 */ /* 0x000fea0003800000 */
[----:B------:R-:W-:Y:S02]  /*1040*/  FSETP.NEU.FTZ.AND P1, PT, |R0|, +INF , PT ;  /* 0x7f8000000000780b */ /* 0x000fe40003f3d200 */
[----:B------:R-:W-:-:S04]  /*1050*/  LOP3.LUT P0, RZ, R6, 0x7fffffff, RZ, 0xc0, !PT ;  /* 0x7fffffff06ff7812 */ /* 0x000fc8000780c0ff */
[----:B------:R-:W-:-:S13]  /*1060*/  PLOP3.LUT P0, PT, P1, P0, PT, 0x2f, 0xf2 ;  /* 0x0000000000f2781c */ /* 0x000fda0000f00577 */
[----:B------:R-:W-:Y:S05]  /*1070*/  @P0 BREAK.RELIABLE B2 ;  /* 0x0000000000020942 */ /* 0x000fea0003800100 */
[----:B------:R-:W-:Y:S05]  /*1080*/  @P0 BRA `(.L_x_30) ;  /* 0x0000000000f40947 */ /* 0x000fea0003800000 */
[----:B------:R-:W-:-:S13]  /*1090*/  ISETP.GE.AND P0, PT, R8, RZ, PT ;  /* 0x000000ff0800720c */ /* 0x000fda0003f06270 */
[----:B------:R-:W-:Y:S01]  /*10a0*/  @P0 MOV R6, RZ ;  /* 0x000000ff00060202 */ /* 0x000fe20000000f00 */
[----:B------:R-:W-:Y:S01]  /*10b0*/  @!P0 FFMA R5, R0, 1.84467440737095516160e+19, RZ ;  /* 0x5f80000000058823 */ /* 0x000fe200000000ff */
[----:B------:R-:W-:-:S07]  /*10c0*/  @!P0 MOV R6, 0xffffffc0 ;  /* 0xffffffc000068802 */ /* 0x000fce0000000f00 */
.L_x_26:
[----:B------:R-:W-:Y:S05]  /*10d0*/  BSYNC.RELIABLE B2 ;  /* 0x0000000000027941 */ /* 0x000fea0003800100 */
.L_x_25:
[----:B------:R-:W-:Y:S01]  /*10e0*/  UMOV UR4, 0x4a442e10 ;  /* 0x4a442e1000047882 */ /* 0x000fe20000000000 */
[----:B------:R-:W-:Y:S01]  /*10f0*/  IADD3 R7, PT, PT, R7, -0x7f, RZ ;  /* 0xffffff8107077810 */ /* 0x000fe20007ffe0ff */
[----:B------:R-:W-:Y:S01]  /*1100*/  UIADD3 UR4, UPT, UPT, UR4, -0xa800000, URZ ;  /* 0xf580000004047890 */ /* 0x000fe2000fffe0ff */
[----:B------:R-:W-:Y:S02]  /*1110*/  BSSY.RECONVERGENT B2, `(.L_x_31) ;  /* 0x0000033000027945 */ /* 0x000fe40003800200 */
[----:B------:R-:W-:Y:S01]  /*1120*/  IADD3 R6, PT, PT, R6, -0x15, R7 ;  /* 0xffffffeb06067810 */ /* 0x000fe20007ffe007 */
[----:B------:R-:W-:Y:S02]  /*1130*/  IMAD R0, R7, -0x800000, R5 ;  /* 0xff80000007007824 */ /* 0x000fe400078e0205 */
[----:B------:R-:W-:-:S03]  /*1140*/  FADD.FTZ R9, -RZ, -UR4 ;  /* 0x80000004ff097e21 */ /* 0x000fc60008010100 */
[----:B------:R-:W0:Y:S02]  /*1150*/  MUFU.RCP R8, UR4 ;  /* 0x0000000400087d08 */ /* 0x000e240008001000 */
        /* <DEDUP_REMOVED lines=8> */
[----:B------:R-:W-:-:S04]  /*11e0*/  LOP3.LUT R0, R0, 0xff, RZ, 0xc0, !PT ;  /* 0x000000ff00007812 */ /* 0x000fc800078ec0ff */
[----:B------:R-:W-:-:S04]  /*11f0*/  IADD3 R10, PT, PT, R0, R6, RZ ;  /* 0x00000006000a7210 */ /* 0x000fc80007ffe0ff */
[----:B------:R-:W-:-:S04]  /*1200*/  IADD3 R0, PT, PT, R10, -0x1, RZ ;  /* 0xffffffff0a007810 */ /* 0x000fc80007ffe0ff */
        /* <DEDUP_REMOVED lines=10> */
[C---:B------:R-:W-:Y:S02]  /*12b0*/  IADD3 R7, PT, PT, R10.reuse, 0x20, RZ ;  /* 0x000000200a077810 */ /* 0x040fe40007ffe0ff */
[----:B------:R-:W-:Y:S02]  /*12c0*/  ISETP.NE.AND P2, PT, R10, RZ, PT ;  /* 0x000000ff0a00720c */ /* 0x000fe40003f45270 */
[----:B------:R-:W-:Y:S01]  /*12d0*/  LOP3.LUT R6, R0, 0x7fffff, RZ, 0xc0, !PT ;  /* 0x007fffff00067812 */ /* 0x000fe200078ec0ff */
[CCC-:B------:R-:W-:Y:S01]  /*12e0*/  FFMA.RP R0, R11.reuse, R9.reuse, R8.reuse ;  /* 0x000000090b007223 */ /* 0x1c0fe20000008008 */
[----:B------:R-:W-:Y:S01]  /*12f0*/  FFMA.RM R11, R11, R9, R8 ;  /* 0x000000090b0b7223 */ /* 0x000fe20000004008 */
[----:B------:R-:W-:Y:S02]  /*1300*/  ISETP.NE.AND P1, PT, R10, RZ, PT ;  /* 0x000000ff0a00720c */ /* 0x000fe40003f25270 */
[----:B------:R-:W-:-:S02]  /*1310*/  LOP3.LUT R6, R6, 0x800000, RZ, 0xfc, !PT ;  /* 0x0080000006067812 */ /* 0x000fc400078efcff */
[----:B------:R-:W-:Y:S02]  /*1320*/  IADD3 R9, PT, PT, -R10, RZ, RZ ;  /* 0x000000ff0a097210 */ /* 0x000fe40007ffe1ff */
[----:B------:R-:W-:Y:S02]  /*1330*/  SHF.L.U32 R7, R6, R7, RZ ;  /* 0x0000000706077219 */ /* 0x000fe400000006ff */
[----:B------:R-:W-:Y:S02]  /*1340*/  FSETP.NEU.FTZ.AND P0, PT, R0, R11, PT ;  /* 0x0000000b0000720b */ /* 0x000fe40003f1d000 */
[----:B------:R-:W-:Y:S02]  /*1350*/  SEL R9, R9, RZ, P2 ;  /* 0x000000ff09097207 */ /* 0x000fe40001000000 */
[----:B------:R-:W-:Y:S02]  /*1360*/  ISETP.NE.AND P1, PT, R7, RZ, P1 ;  /* 0x000000ff0700720c */ /* 0x000fe40000f25270 */
[----:B------:R-:W-:-:S02]  /*1370*/  SHF.R.U32.HI R9, RZ, R9, R6 ;  /* 0x00000009ff097219 */ /* 0x000fc40000011606 */
[----:B------:R-:W-:Y:S02]  /*1380*/  PLOP3.LUT P0, PT, P0, P1, PT, 0xf8, 0x8f ;  /* 0x00000000008f781c */ /* 0x000fe40000703f70 */
[----:B------:R-:W-:Y:S02]  /*1390*/  SHF.R.U32.HI R7, RZ, 0x1, R9 ;  /* 0x00000001ff077819 */ /* 0x000fe40000011609 */
[----:B------:R-:W-:-:S04]  /*13a0*/  SEL R0, RZ, 0x1, !P0 ;  /* 0x00000001ff007807 */ /* 0x000fc80004000000 */
[----:B------:R-:W-:-:S04]  /*13b0*/  LOP3.LUT R0, R0, 0x1, R7, 0xf8, !PT ;  /* 0x0000000100007812 */ /* 0x000fc800078ef807 */
[----:B------:R-:W-:-:S04]  /*13c0*/  LOP3.LUT R0, R0, R9, RZ, 0xc0, !PT ;  /* 0x0000000900007212 */ /* 0x000fc800078ec0ff */
[----:B------:R-:W-:-:S04]  /*13d0*/  IADD3 R0, PT, PT, R7, R0, RZ ;  /* 0x0000000007007210 */ /* 0x000fc80007ffe0ff */
[----:B------:R-:W-:Y:S01]  /*13e0*/  LOP3.LUT R5, R0, R5, RZ, 0xfc, !PT ;  /* 0x0000000500057212 */ /* 0x000fe200078efcff */
[----:B------:R-:W-:Y:S06]  /*13f0*/  BRA `(.L_x_34) ;  /* 0x0000000000107947 */ /* 0x000fec0003800000 */
.L_x_33:
[----:B------:R-:W-:-:S04]  /*1400*/  LOP3.LUT R5, R5, 0x80000000, RZ, 0xc0, !PT ;  /* 0x8000000005057812 */ /* 0x000fc800078ec0ff */
[----:B------:R-:W-:Y:S01]  /*1410*/  LOP3.LUT R5, R5, 0x7f800000, RZ, 0xfc, !PT ;  /* 0x7f80000005057812 */ /* 0x000fe200078efcff */
[----:B------:R-:W-:Y:S06]  /*1420*/  BRA `(.L_x_34) ;  /* 0x0000000000047947 */ /* 0x000fec0003800000 */
.L_x_32:
[----:B------:R-:W-:-:S07]  /*1430*/  LEA R5, R6, R5, 0x17 ;  /* 0x0000000506057211 */ /* 0x000fce00078eb8ff */
.L_x_34:
[----:B------:R-:W-:Y:S05]  /*1440*/  BSYNC.RECONVERGENT B2 ;  /* 0x0000000000027941 */ /* 0x000fea0003800200 */
.L_x_31:
[----:B------:R-:W-:Y:S05]  /*1450*/  BRA `(.L_x_35) ;  /* 0x0000000000207947 */ /* 0x000fea0003800000 */
.L_x_30:
[----:B------:R-:W-:-:S04]  /*1460*/  LOP3.LUT R5, R6, 0x80000000, R5, 0x48, !PT ;  /* 0x8000000006057812 */ /* 0x000fc800078e4805 */
[----:B------:R-:W-:Y:S01]  /*1470*/  LOP3.LUT R5, R5, 0x7f800000, RZ, 0xfc, !PT ;  /* 0x7f80000005057812 */ /* 0x000fe200078efcff */
[----:B------:R-:W-:Y:S06]  /*1480*/  BRA `(.L_x_35) ;  /* 0x0000000000147947 */ /* 0x000fec0003800000 */
.L_x_29:
[----:B------:R-:W-:Y:S01]  /*1490*/  LOP3.LUT R5, R6, 0x80000000, R5, 0x48, !PT ;  /* 0x8000000006057812 */ /* 0x000fe200078e4805 */
[----:B------:R-:W-:Y:S06]  /*14a0*/  BRA `(.L_x_35) ;  /* 0x00000000000c7947 */ /* 0x000fec0003800000 */
.L_x_28:
[----:B------:R-:W0:Y:S01]  /*14b0*/  MUFU.RSQ R5, -QNAN ;  /* 0xffc0000000057908 */ /* 0x000e220000001400 */
[----:B------:R-:W-:Y:S05]  /*14c0*/  BRA `(.L_x_35) ;  /* 0x0000000000047947 */ /* 0x000fea0003800000 */
.L_x_27:
[----:B------:R-:W-:-:S07]  /*14d0*/  FADD.FTZ R5, R0, 3214212 ;  /* 0x4a442e1000057421 */ /* 0x000fce0000010000 */
.L_x_35:
[----:B------:R-:W-:Y:S05]  /*14e0*/  BSYNC.RECONVERGENT B0 ;  /* 0x0000000000007941 */ /* 0x000fea0003800200 */
.L_x_24:
[----:B0-----:R-:W-:Y:S01]  /*14f0*/  MOV R0, R5 ;  /* 0x0000000500007202 */ /* 0x001fe20000000f00 */
[----:B------:R-:W-:-:S04]  /*1500*/  HFMA2 R5, -RZ, RZ, 0, 0 ;  /* 0x00000000ff057431 */ /* 0x000fc800000001ff */
[----:B------:R-:W-:Y:S05]  /*1510*/  RET.REL.NODEC R4 `(_Z10std_kernelPfS_S_) ;  /* 0xffffffe804b87950 */ /* 0x000fea0003c3ffff */
.L_x_36:
        /* <DEDUP_REMOVED lines=14> */
.L_x_55:


//--------------------- .text._Z11mean_kernelPfS_ --------------------------
	.section	.text._Z11mean_kernelPfS_,"ax",@progbits
	.align	128
        .global         _Z11mean_kernelPfS_
        .type           _Z11mean_kernelPfS_,@function
        .size           _Z11mean_kernelPfS_,(.L_x_56 - _Z11mean_kernelPfS_)
        .other          _Z11mean_kernelPfS_,@"STO_CUDA_ENTRY STV_DEFAULT"
_Z11mean_kernelPfS_:
.text._Z11mean_kernelPfS_:
        /* <DEDUP_REMOVED lines=9> */
[----:B------:R-:W-:Y:S01]  /*0090*/  IMAD.MOV.U32 R0, RZ, RZ, RZ ;  /* 0x000000ffff007224 */ /* 0x000fe200078e00ff */
[----:B------:R-:W-:-:S05]  /*00a0*/  UMOV UR4, URZ ;  /* 0x000000ff00047c82 */ /* 0x000fca0008000000 */
[----:B------:R-:W2:Y:S01]  /*00b0*/  LDC.64 R4, c[0x0][0x388] ;  /* 0x0000e200ff047b82 */ /* 0x000ea20000000a00 */
[----:B0-----:R-:W-:-:S04]  /*00c0*/  IMAD.WIDE R2, R7, 0x4, R2 ;  /* 0x0000000407027825 */ /* 0x001fc800078e0202 */
[----:B------:R-:W-:Y:S01]  /*00d0*/  VIADD R7, R7, 0x8009 ;  /* 0x0000800907077836 */ /* 0x000fe20000000000 */
[----:B-1----:R0:W-:Y:S03]  /*00e0*/  STG.E desc[UR6][R2.64+0x4], RZ ;  /* 0x000004ff02007986 */ /* 0x0021e6000c101906 */
[----:B--2---:R-:W-:-:S04]  /*00f0*/  IMAD.WIDE R4, R7, 0x4, R4 ;  /* 0x0000000407047825 */ /* 0x004fc800078e0204 */
[----:B------:R-:W-:Y:S01]  /*0100*/  IMAD.MOV.U32 R6, RZ, RZ, R4 ;  /* 0x000000ffff067224 */ /* 0x000fe200078e0004 */
[----:B------:R-:W-:-:S07]  /*0110*/  MOV R7, R5 ;  /* 0x0000000500077202 */ /* 0x000fce0000000f00 */
.L_x_37:
[----:B------:R-:W-:Y:S01]  /*0120*/  MOV R4, R6 ;  /* 0x0000000600047202 */ /* 0x000fe20000000f00 */
[----:B------:R-:W-:-:S05]  /*0130*/  IMAD.MOV.U32 R5, RZ, RZ, R7 ;  /* 0x000000ffff057224 */ /* 0x000fca00078e0007 */
[----:B--2---:R-:W2:Y:S02]  /*0140*/  LDG.E R7, desc[UR6][R4.64+-0x1c01c] ;  /* 0xfe3fe40604077981 */ /* 0x004ea4000c1e1900 */
[----:B--2---:R-:W-:-:S05]  /*0150*/  FADD R7, R7, R0 ;  /* 0x0000000007077221 */ /* 0x004fca0000000000 */
[----:B------:R1:W-:Y:S04]  /*0160*/  STG.E desc[UR6][R2.64+0x4], R7 ;  /* 0x0000040702007986 */ /* 0x0003e8000c101906 */
[----:B------:R-:W2:Y:S02]  /*0170*/  LDG.E R0, desc[UR6][R4.64+-0x18018] ;  /* 0xfe7fe80604007981 */ /* 0x000ea4000c1e1900 */
[----:B--2---:R-:W-:-:S05]  /*0180*/  FADD R9, R7, R0 ;  /* 0x0000000007097221 */ /* 0x004fca0000000000 */
[----:B------:R2:W-:Y:S04]  /*0190*/  STG.E desc[UR6][R2.64+0x4], R9 ;  /* 0x0000040902007986 */ /* 0x0005e8000c101906 */
[----:B------:R-:W3:Y:S02]  /*01a0*/  LDG.E R0, desc[UR6][R4.64+-0x14014] ;  /* 0xfebfec0604007981 */ /* 0x000ee4000c1e1900 */
[----:B---3--:R-:W-:-:S05]  /*01b0*/  FADD R11, R9, R0 ;  /* 0x00000000090b7221 */ /* 0x008fca0000000000 */
[----:B------:R3:W-:Y:S04]  /*01c0*/  STG.E desc[UR6][R2.64+0x4], R11 ;  /* 0x0000040b02007986 */ /* 0x0007e8000c101906 */
[----:B------:R-:W4:Y:S02]  /*01d0*/  LDG.E R0, desc[UR6][R4.64+-0x10010] ;  /* 0xfefff00604007981 */ /* 0x000f24000c1e1900 */
[----:B----4-:R-:W-:-:S05]  /*01e0*/  FADD R13, R11, R0 ;  /* 0x000000000b0d7221 */ /* 0x010fca0000000000 */
[----:B------:R4:W-:Y:S04]  /*01f0*/  STG.E desc[UR6][R2.64+0x4], R13 ;  /* 0x0000040d02007986 */ /* 0x0009e8000c101906 */
[----:B------:R-:W1:Y:S02]  /*0200*/  LDG.E R0, desc[UR6][R4.64+-0xc00c] ;  /* 0xff3ff40604007981 */ /* 0x000e64000c1e1900 */
[----:B-1----:R-:W-:-:S05]  /*0210*/  FADD R7, R13, R0 ;  /* 0x000000000d077221 */ /* 0x002fca0000000000 */
        /* <DEDUP_REMOVED lines=21> */
[----:B------:R-:W-:Y:S04]  /*0370*/  STG.E desc[UR6][R2.64+0x4], R13 ;  /* 0x0000040d02007986 */ /* 0x000fe8000c101906 */
        /* <DEDUP_REMOVED lines=9> */
[----:B------:R-:W3:Y:S01]  /*0410*/  LDG.E R0, desc[UR6][R4.64+0x20020] ;  /* 0x0200200604007981 */ /* 0x000ee2000c1e1900 */
[----:B------:R-:W-:Y:S01]  /*0420*/  UIADD3 UR4, UPT, UPT, UR4, 0x10, URZ ;  /* 0x0000001004047890 */ /* 0x000fe2000fffe0ff */
[----:B------:R-:W-:-:S03]  /*0430*/  IADD3 R6, P0, PT, R4, 0x40040, RZ ;  /* 0x0004004004067810 */ /* 0x000fc60007f1e0ff */
[----:B------:R-:W-:Y:S01]  /*0440*/  UISETP.NE.AND UP0, UPT, UR4, 0x1000, UPT ;  /* 0x000010000400788c */ /* 0x000fe2000bf05270 */
[----:B-1----:R-:W-:Y:S01]  /*0450*/  IADD3.X R7, PT, PT, RZ, R5, RZ, P0, !PT ;  /* 0x00000005ff077210 */ /* 0x002fe200007fe4ff */
[----:B---3--:R-:W-:-:S05]  /*0460*/  FADD R0, R11, R0 ;  /* 0x000000000b007221 */ /* 0x008fca0000000000 */
[----:B------:R2:W-:Y:S02]  /*0470*/  STG.E desc[UR6][R2.64+0x4], R0 ;  /* 0x0000040002007986 */ /* 0x0005e4000c101906 */
[----:B------:R-:W-:Y:S05]  /*0480*/  BRA.U UP0, `(.L_x_37) ;  /* 0xfffffffd00247547 */ /* 0x000fea000b83ffff */
[----:B------:R-:W-:Y:S02]  /*0490*/  HFMA2 R4, -RZ, RZ, 12.53125, 0.0947265625 ;  /* 0x4a442e10ff047431 */ /* 0x000fe400000001ff */
[----:B------:R-:W-:Y:S01]  /*04a0*/  IMAD.MOV.U32 R5, RZ, RZ, 0x34a707c4 ;  /* 0x34a707c4ff057424 */ /* 0x000fe200078e00ff */
[----:B------:R-:W1:Y:S01]  /*04b0*/  FCHK P0, R0, 3214212 ;  /* 0x4a442e1000007902 */ /* 0x000e620000000000 */
[----:B------:R-:W-:Y:S02]  /*04c0*/  BSSY.RECONVERGENT B1, `(.L_x_38) ;  /* 0x000000a000017945 */ /* 0x000fe40003800200 */
[----:B------:R-:W-:-:S04]  /*04d0*/  FFMA R4, R5, -R4, 1 ;  /* 0x3f80000005047423 */ /* 0x000fc80000000804 */
[----:B------:R-:W-:-:S04]  /*04e0*/  FFMA R5, R4, R5, 3.1111824227991746739e-07 ;  /* 0x34a707c404057423 */ /* 0x000fc80000000005 */
[----:B------:R-:W-:-:S04]  /*04f0*/  FFMA R4, R0, R5, RZ ;  /* 0x0000000500047223 */ /* 0x000fc800000000ff */
[----:B------:R-:W-:-:S04]  /*0500*/  FFMA R6, R4, -3214212, R0 ;  /* 0xca442e1004067823 */ /* 0x000fc80000000000 */
[----:B------:R-:W-:Y:S01]  /*0510*/  FFMA R5, R5, R6, R4 ;  /* 0x0000000605057223 */ /* 0x000fe20000000004 */
[----:B-1----:R-:W-:Y:S06]  /*0520*/  @!P0 BRA `(.L_x_39) ;  /* 0x00000000000c8947 */ /* 0x002fec0003800000 */
[----:B------:R-:W-:-:S07]  /*0530*/  MOV R4, 0x550 ;  /* 0x0000055000047802 */ /* 0x000fce0000000f00 */
[----:B0-2---:R-:W-:Y:S05]  /*0540*/  CALL.REL.NOINC `($__internal_3_$__cuda_sm3x_div_rn_noftz_f32_slowpath) ;  /* 0x0000000000107944 */ /* 0x005fea0003c00000 */
[----:B------:R-:W-:-:S07]  /*0550*/  IMAD.MOV.U32 R5, RZ, RZ, R0 ;  /* 0x000000ffff057224 */ /* 0x000fce00078e0000 */
.L_x_39:
[----:B------:R-:W-:Y:S05]  /*0560*/  BSYNC.RECONVERGENT B1 ;  /* 0x0000000000017941 */ /* 0x000fea0003800200 */
.L_x_38:
[----:B------:R-:W-:Y:S01]  /*0570*/  STG.E desc[UR6][R2.64+0x4], R5 ;  /* 0x0000040502007986 */ /* 0x000fe2000c101906 */
[----:B------:R-:W-:Y:S05]  /*0580*/  EXIT ;  /* 0x000000000000794d */ /* 0x000fea0003800000 */
        .weak           $__internal_3_$__cuda_sm3x_div_rn_noftz_f32_slowpath
        .type           $__internal_3_$__cuda_sm3x_div_rn_noftz_f32_slowpath,@function
        .size           $__internal_3_$__cuda_sm3x_div_rn_noftz_f32_slowpath,(.L_x_56 - $__internal_3_$__cuda_sm3x_div_rn_noftz_f32_slowpath)
$__internal_3_$__cuda_sm3x_div_rn_noftz_f32_slowpath:
[--C-:B------:R-:W-:Y:S01]  /*0590*/  SHF.R.U32.HI R5, RZ, 0x17, R0.reuse ;  /* 0x00000017ff057819 */ /* 0x100fe20000011600 */
[----:B------:R-:W-:Y:S04]  /*05a0*/  BSSY.RECONVERGENT B0, `(.L_x_40) ;  /* 0x000005c000007945 */ /* 0x000fe80003800200 */
[----:B------:R-:W-:Y:S01]  /*05b0*/  BSSY.RELIABLE B2, `(.L_x_41) ;  /* 0x000001a000027945 */ /* 0x000fe20003800100 */
[----:B------:R-:W-:Y:S01]  /*05c0*/  LOP3.LUT R7, R5, 0xff, RZ, 0xc0, !PT ;  /* 0x000000ff05077812 */ /* 0x000fe200078ec0ff */
[----:B------:R-:W-:-:S03]  /*05d0*/  IMAD.MOV.U32 R5, RZ, RZ, R0 ;  /* 0x000000ffff057224 */ /* 0x000fc600078e0000 */
[----:B------:R-:W-:-:S04]  /*05e0*/  IADD3 R8, PT, PT, R7, -0x1, RZ ;  /* 0xffffffff07087810 */ /* 0x000fc80007ffe0ff */
[----:B------:R-:W-:-:S13]  /*05f0*/  ISETP.GT.U32.OR P0, PT, R8, 0xfd, !PT ;  /* 0x000000fd0800780c */ /* 0x000fda0007f04470 */
[----:B------:R-:W-:Y:S01]  /*0600*/  @!P0 MOV R6, RZ ;  /* 0x000000ff00068202 */ /* 0x000fe20000000f00 */
[----:B------:R-:W-:Y:S06]  /*0610*/  @!P0 BRA `(.L_x_42) ;  /* 0x00000000004c8947 */ /* 0x000fec0003800000 */
[----:B------:R-:W-:-:S13]  /*0620*/  FSETP.GTU.FTZ.AND P0, PT, |R0|, +INF , PT ;  /* 0x7f8000000000780b */ /* 0x000fda0003f1c200 */
[----:B------:R-:W-:Y:S05]  /*0630*/  @P0 BREAK.RELIABLE B2 ;  /* 0x0000000000020942 */ /* 0x000fea0003800100 */
[----:B------:R-:W-:Y:S05]  /*0640*/  @P0 BRA `(.L_x_43) ;  /* 0x0000000400400947 */ /* 0x000fea0003800000 */
[----:B------:R-:W-:-:S05]  /*0650*/  IMAD.MOV.U32 R6, RZ, RZ, 0x4a442e10 ;  /* 0x4a442e10ff067424 */ /* 0x000fca00078e00ff */
        /* <DEDUP_REMOVED lines=14> */
[----:B------:R-:W-:-:S07]  /*0740*/  @!P0 IMAD.MOV.U32 R6, RZ, RZ, -0x40 ;  /* 0xffffffc0ff068424 */ /* 0x000fce00078e00ff */
.L_x_42:
[----:B------:R-:W-:Y:S05]  /*0750*/  BSYNC.RELIABLE B2 ;  /* 0x0000000000027941 */ /* 0x000fea0003800100 */
.L_x_41:
        /* <DEDUP_REMOVED lines=17> */
[----:B------:R-:W-:-:S05]  /*0870*/  IMAD.IADD R10, R0, 0x1, R6 ;  /* 0x00000001000a7824 */ /* 0x000fca00078e0206 */
        /* <DEDUP_REMOVED lines=11> */
[C---:B------:R-:W-:Y:S01]  /*0930*/  VIADD R7, R10.reuse, 0x20 ;  /* 0x000000200a077836 */ /* 0x040fe20000000000 */
[C---:B------:R-:W-:Y:S02]  /*0940*/  ISETP.NE.AND P2, PT, R10.reuse, RZ, PT ;  /* 0x000000ff0a00720c */ /* 0x040fe40003f45270 */
[----:B------:R-:W-:Y:S02]  /*0950*/  ISETP.NE.AND P1, PT, R10, RZ, PT ;  /* 0x000000ff0a00720c */ /* 0x000fe40003f25270 */
[----:B------:R-:W-:Y:S01]  /*0960*/  LOP3.LUT R6, R0, 0x7fffff, RZ, 0xc0, !PT ;  /* 0x007fffff00067812 */ /* 0x000fe200078ec0ff */
[CCC-:B------:R-:W-:Y:S01]  /*0970*/  FFMA.RP R0, R11.reuse, R9.reuse, R8.reuse ;  /* 0x000000090b007223 */ /* 0x1c0fe20000008008 */
[----:B------:R-:W-:Y:S01]  /*0980*/  FFMA.RM R11, R11, R9, R8 ;  /* 0x000000090b0b7223 */ /* 0x000fe20000004008 */
[----:B------:R-:W-:Y:S02]  /*0990*/  IADD3 R9, PT, PT, -R10, RZ, RZ ;  /* 0x000000ff0a097210 */ /* 0x000fe40007ffe1ff */
[----:B------:R-:W-:-:S02]  /*09a0*/  LOP3.LUT R6, R6, 0x800000, RZ, 0xfc, !PT ;  /* 0x0080000006067812 */ /* 0x000fc400078efcff */
[----:B------:R-:W-:Y:S02]  /*09b0*/  FSETP.NEU.FTZ.AND P0, PT, R0, R11, PT ;  /* 0x0000000b0000720b */ /* 0x000fe40003f1d000 */
[----:B------:R-:W-:Y:S02]  /*09c0*/  SHF.L.U32 R7, R6, R7, RZ ;  /* 0x0000000706077219 */ /* 0x000fe400000006ff */
[----:B------:R-:W-:Y:S02]  /*09d0*/  SEL R9, R9, RZ, P2 ;  /* 0x000000ff09097207 */ /* 0x000fe40001000000 */
[----:B------:R-:W-:Y:S02]  /*09e0*/  ISETP.NE.AND P1, PT, R7, RZ, P1 ;  /* 0x000000ff0700720c */ /* 0x000fe40000f25270 */
[----:B------:R-:W-:Y:S02]  /*09f0*/  SHF.R.U32.HI R9, RZ, R9, R6 ;  /* 0x00000009ff097219 */ /* 0x000fe40000011606 */
[----:B------:R-:W-:-:S02]  /*0a00*/  PLOP3.LUT P0, PT, P0, P1, PT, 0xf8, 0x8f ;  /* 0x00000000008f781c */ /* 0x000fc40000703f70 */
[----:B------:R-:W-:Y:S02]  /*0a10*/  SHF.R.U32.HI R7, RZ, 0x1, R9 ;  /* 0x00000001ff077819 */ /* 0x000fe40000011609 */
[----:B------:R-:W-:-:S04]  /*0a20*/  SEL R0, RZ, 0x1, !P0 ;  /* 0x00000001ff007807 */ /* 0x000fc80004000000 */
[----:B------:R-:W-:-:S04]  /*0a30*/  LOP3.LUT R0, R0, 0x1, R7, 0xf8, !PT ;  /* 0x0000000100007812 */ /* 0x000fc800078ef807 */
[----:B------:R-:W-:-:S05]  /*0a40*/  LOP3.LUT R0, R0, R9, RZ, 0xc0, !PT ;  /* 0x0000000900007212 */ /* 0x000fca00078ec0ff */
[----:B------:R-:W-:-:S05]  /*0a50*/  IMAD.IADD R0, R7, 0x1, R0 ;  /* 0x0000000107007824 */ /* 0x000fca00078e0200 */
[----:B------:R-:W-:Y:S01]  /*0a60*/  LOP3.LUT R5, R0, R5, RZ, 0xfc, !PT ;  /* 0x0000000500057212 */ /* 0x000fe200078efcff */
[----:B------:R-:W-:Y:S06]  /*0a70*/  BRA `(.L_x_50) ;  /* 0x0000000000107947 */ /* 0x000fec0003800000 */
.L_x_49:
[----:B------:R-:W-:-:S04]  /*0a80*/  LOP3.LUT R5, R5, 0x80000000, RZ, 0xc0, !PT ;  /* 0x8000000005057812 */ /* 0x000fc800078ec0ff */
[----:B------:R-:W-:Y:S01]  /*0a90*/  LOP3.LUT R5, R5, 0x7f800000, RZ, 0xfc, !PT ;  /* 0x7f80000005057812 */ /* 0x000fe200078efcff */
[----:B------:R-:W-:Y:S06]  /*0aa0*/  BRA `(.L_x_50) ;  /* 0x0000000000047947 */ /* 0x000fec0003800000 */
.L_x_48:
[----:B------:R-:W-:-:S07]  /*0ab0*/  LEA R5, R6, R5, 0x17 ;  /* 0x0000000506057211 */ /* 0x000fce00078eb8ff */
.L_x_50:
[----:B------:R-:W-:Y:S05]  /*0ac0*/  BSYNC.RECONVERGENT B2 ;  /* 0x0000000000027941 */ /* 0x000fea0003800200 */
.L_x_47:
[----:B------:R-:W-:Y:S05]  /*0ad0*/  BRA `(.L_x_51) ;  /* 0x0000000000207947 */ /* 0x000fea0003800000 */
.L_x_46:
[----:B------:R-:W-:-:S04]  /*0ae0*/  LOP3.LUT R5, R6, 0x80000000, R5, 0x48, !PT ;  /* 0x8000000006057812 */ /* 0x000fc800078e4805 */
[----:B------:R-:W-:Y:S01]  /*0af0*/  LOP3.LUT R5, R5, 0x7f800000, RZ, 0xfc, !PT ;  /* 0x7f80000005057812 */ /* 0x000fe200078efcff */
[----:B------:R-:W-:Y:S06]  /*0b00*/  BRA `(.L_x_51) ;  /* 0x0000000000147947 */ /* 0x000fec0003800000 */
.L_x_45:
[----:B------:R-:W-:Y:S01]  /*0b10*/  LOP3.LUT R5, R6, 0x80000000, R5, 0x48, !PT ;  /* 0x8000000006057812 */ /* 0x000fe200078e4805 */
[----:B------:R-:W-:Y:S06]  /*0b20*/  BRA `(.L_x_51) ;  /* 0x00000000000c7947 */ /* 0x000fec0003800000 */
.L_x_44:
[----:B------:R-:W0:Y:S01]  /*0b30*/  MUFU.RSQ R5, -QNAN ;  /* 0xffc0000000057908 */ /* 0x000e220000001400 */
[----:B------:R-:W-:Y:S05]  /*0b40*/  BRA `(.L_x_51) ;  /* 0x0000000000047947 */ /* 0x000fea0003800000 */
.L_x_43:
[----:B------:R-:W-:-:S07]  /*0b50*/  FADD.FTZ R5, R0, 3214212 ;  /* 0x4a442e1000057421 */ /* 0x000fce0000010000 */
.L_x_51:
[----:B------:R-:W-:Y:S05]  /*0b60*/  BSYNC.RECONVERGENT B0 ;  /* 0x0000000000007941 */ /* 0x000fea0003800200 */
.L_x_40:
[----:B0-----:R-:W-:Y:S02]  /*0b70*/  IMAD.MOV.U32 R0, RZ, RZ, R5 ;  /* 0x000000ffff007224 */ /* 0x001fe400078e0005 */
[----:B------:R-:W-:-:S04]  /*0b80*/  HFMA2 R5, -RZ, RZ, 0, 0 ;  /* 0x00000000ff057431 */ /* 0x000fc800000001ff */
[----:B------:R-:W-:Y:S05]  /*0b90*/  RET.REL.NODEC R4 `(_Z11mean_kernelPfS_) ;  /* 0xfffffff404187950 */ /* 0x000fea0003c3ffff */
.L_x_52:
        /* <DEDUP_REMOVED lines=14> */
.L_x_56:


//--------------------- .nv.shared.reserved.0     --------------------------
	.section	.nv.shared.reserved.0,"aw",@nobits
	.weak		__nv_reservedSMEM_offset_0_alias
	.size		__nv_reservedSMEM_offset_0_alias, 0, 64
	.other		__nv_reservedSMEM_offset_0_alias,@"STO_CUDA_RESERVED_SHARED STV_DEFAULT"
__nv_reservedSMEM_offset_0_alias:
	.zero		0
	.zero		64


//--------------------- .nv.constant0._Z11corr_kernelPfS_ --------------------------
	.section	.nv.constant0._Z11corr_kernelPfS_,"a",@progbits
	.sectionflags	@""
	.align	4
.nv.constant0._Z11corr_kernelPfS_:
	.zero		912


//--------------------- .nv.constant0._Z13reduce_kernelPfS_S_ --------------------------
	.section	.nv.constant0._Z13reduce_kernelPfS_S_,"a",@progbits
	.sectionflags	@""
	.align	4
.nv.constant0._Z13reduce_kernelPfS_S_:
	.zero		920


//--------------------- .nv.constant0._Z10std_kernelPfS_S_ --------------------------
	.section	.nv.constant0._Z10std_kernelPfS_S_,"a",@progbits
	.sectionflags	@""
	.align	4
.nv.constant0._Z10std_kernelPfS_S_:
	.zero		920


//--------------------- .nv.constant0._Z11mean_kernelPfS_ --------------------------
	.section	.nv.constant0._Z11mean_kernelPfS_,"a",@progbits
	.sectionflags	@""
	.align	4
.nv.constant0._Z11mean_kernelPfS_:
	.zero		912


//--------------------- SYMBOLS --------------------------

	.type		.nv.reservedSmem.offset0,@object
	.size		.nv.reservedSmem.offset0,0x4
